// auto-generated by cutlass_sweep.gemm — config: {"arch": "sm_90", "cluster_m": 1, "cluster_n": 2, "dtype": "fp16", "stages": 3, "tile_k": 32, "tile_m": 128, "tile_n": 256}
#include "cutlass/cutlass.h"
#include "cutlass/gemm/collective/collective_builder.hpp"
#include "cutlass/gemm/device/gemm_universal_adapter.h"
#include "cutlass/gemm/kernel/gemm_universal.hpp"
#include "cutlass/epilogue/collective/collective_builder.hpp"

using ElemA = cutlass::half_t;
using ElemB = cutlass::half_t;
using ElemCD = cutlass::half_t;
using Acc  = float;
using TileShape    = cute::Shape<cute::_128, cute::_256, cute::_32>;
using ClusterShape = cute::Shape<cute::_1, cute::_2, cute::_1>;

using CollectiveEpilogue = typename cutlass::epilogue::collective::CollectiveBuilder<
    cutlass::arch::Sm90, cutlass::arch::OpClassTensorOp,
    TileShape, ClusterShape,
    cutlass::epilogue::collective::EpilogueTileAuto,
    Acc, Acc,
    ElemCD, cutlass::layout::RowMajor, 128 / cutlass::sizeof_bits<ElemCD>::value,
    ElemCD, cutlass::layout::RowMajor, 128 / cutlass::sizeof_bits<ElemCD>::value,
    cutlass::epilogue::collective::EpilogueScheduleAuto
  >::CollectiveOp;

using CollectiveMainloop = typename cutlass::gemm::collective::CollectiveBuilder<
    cutlass::arch::Sm90, cutlass::arch::OpClassTensorOp,
    ElemA, cutlass::layout::RowMajor, 128 / cutlass::sizeof_bits<ElemA>::value,
    ElemB, cutlass::layout::ColumnMajor, 128 / cutlass::sizeof_bits<ElemB>::value,
    Acc,
    TileShape, ClusterShape,
    cutlass::gemm::collective::StageCount<3>,
    cutlass::gemm::collective::KernelScheduleAuto
  >::CollectiveOp;

using GemmKernel = cutlass::gemm::kernel::GemmUniversal<
    cute::Shape<int,int,int,int>,
    CollectiveMainloop,
    CollectiveEpilogue
>;
using Gemm = cutlass::gemm::device::GemmUniversalAdapter<GemmKernel>;

// Force the device kernel symbol into the cubin without needing a host main.
auto* _anchor = &cutlass::device_kernel<GemmKernel>;


// ===== COMPILED SASS (sm_90a) =====

	.target	sm_90a

	.elftype	@"ET_EXEC"


//--------------------- .note.nv.tkinfo           --------------------------
	.section	.note.nv.tkinfo,"",@"SHT_NOTE"
	.sectionflags	@"SHF_NOTE_NV_TKINFO"
	.tkinfo
        /*0018*/ 	.word	0x00000002
        /*0030*/ 	.string	""
        /*0030*/ 	.string	"ptxas"
        /*0030*/ 	.string	"Cuda compilation tools, release 13.0, V13.0.88"
        /*0030*/ 	.string	"Build cuda_13.0.r13.0/compiler.36424714_0"
        /*0030*/ 	.string	"-arch sm_90a -m 64 "



//--------------------- .note.nv.cuinfo           --------------------------
	.section	.note.nv.cuinfo,"",@"SHT_NOTE"
	.sectionflags	@"SHF_NOTE_NV_CUINFO"
        /*0018*/ 	.short	0x0002
        /*001a*/ 	.short	0x005a
        /*001c*/ 	.short	0x0082
	.zero		2


//--------------------- .nv.info                  --------------------------
	.section	.nv.info,"",@"SHT_CUDA_INFO"
	.align	4


	//----- nvinfo : EIATTR_REGCOUNT
	.align		4
        /*0000*/ 	.byte	0x04, 0x2f
        /*0002*/ 	.short	(.L_15 - .L_14)
	.align		4
.L_14:
        /*0004*/ 	.word	index@(_ZN7cutlass13device_kernelINS_4gemm6kernel13GemmUniversalIN4cute5tupleIJiiiiEEENS1_10collective13CollectiveMmaINS1_34MainloopSm90TmaGmmaWarpSpecializedILi3ENS5_IJNS4_1CILi1EEENSA_ILi2EEESB_EEENS1_35KernelTmaWarpSpecializedCooperativeEEENS5_IJNSA_ILi128EEENSA_ILi256EEENSA_ILi32EEEEEENS_6half_tENS5_IJlSB_lEEESK_SL_NS4_8TiledMMAINS4_8MMA_AtomIJNS4_4SM904GMMA26MMA_64x256x16_F32F16F16_SSILNSP_5MajorE0ELSR_0ELNSP_7ScaleInE1ELSS_1EEEEEENS4_6LayoutINS5_IJSC_SB_SB_EEENS5_IJSB_NSA_ILi0EEESX_EEEEENS5_IJNS4_10UnderscoreES10_S10_EEEEENS4_23SM90_TMA_LOAD_MULTICASTENS4_14ComposedLayoutINS4_7SwizzleILi2ELi4ELi3EEENS4_18smem_ptr_flag_bitsILi16EEENSV_INS5_IJNSA_ILi8EEESI_EEENS5_IJSI_SB_EEEEEEEvNS4_8identityENS4_13SM90_TMA_LOADES1D_vS1E_EENS_8epilogue10collective6detail29Sm90TmaWarpSpecializedAdapterINS1I_15DefaultEpilogueISK_SL_SL_NS1H_6thread17LinearCombinationISK_Li1EffLNS1M_9ScaleType4KindE0ELNS_15FloatRoundStyleE2ESK_EENS1_15EpilogueDefaultEEEEEvvEEEEvNT_6ParamsE)
        /*0008*/ 	.word	0x000000a8


	//----- nvinfo : EIATTR_FRAME_SIZE
	.align		4
.L_15:
        /*000c*/ 	.byte	0x04, 0x11
        /*000e*/ 	.short	(.L_17 - .L_16)
	.align		4
.L_16:
        /*0010*/ 	.word	index@(_ZN7cutlass13device_kernelINS_4gemm6kernel13GemmUniversalIN4cute5tupleIJiiiiEEENS1_10collective13CollectiveMmaINS1_34MainloopSm90TmaGmmaWarpSpecializedILi3ENS5_IJNS4_1CILi1EEENSA_ILi2EEESB_EEENS1_35KernelTmaWarpSpecializedCooperativeEEENS5_IJNSA_ILi128EEENSA_ILi256EEENSA_ILi32EEEEEENS_6half_tENS5_IJlSB_lEEESK_SL_NS4_8TiledMMAINS4_8MMA_AtomIJNS4_4SM904GMMA26MMA_64x256x16_F32F16F16_SSILNSP_5MajorE0ELSR_0ELNSP_7ScaleInE1ELSS_1EEEEEENS4_6LayoutINS5_IJSC_SB_SB_EEENS5_IJSB_NSA_ILi0EEESX_EEEEENS5_IJNS4_10UnderscoreES10_S10_EEEEENS4_23SM90_TMA_LOAD_MULTICASTENS4_14ComposedLayoutINS4_7SwizzleILi2ELi4ELi3EEENS4_18smem_ptr_flag_bitsILi16EEENSV_INS5_IJNSA_ILi8EEESI_EEENS5_IJSI_SB_EEEEEEEvNS4_8identityENS4_13SM90_TMA_LOADES1D_vS1E_EENS_8epilogue10collective6detail29Sm90TmaWarpSpecializedAdapterINS1I_15DefaultEpilogueISK_SL_SL_NS1H_6thread17LinearCombinationISK_Li1EffLNS1M_9ScaleType4KindE0ELNS_15FloatRoundStyleE2ESK_EENS1_15EpilogueDefaultEEEEEvvEEEEvNT_6ParamsE)
        /*0014*/ 	.word	0x00000000


	//----- nvinfo : EIATTR_MIN_STACK_SIZE
	.align		4
.L_17:
        /*0018*/ 	.byte	0x04, 0x12
        /*001a*/ 	.short	(.L_19 - .L_18)
	.align		4
.L_18:
        /*001c*/ 	.word	index@(_ZN7cutlass13device_kernelINS_4gemm6kernel13GemmUniversalIN4cute5tupleIJiiiiEEENS1_10collective13CollectiveMmaINS1_34MainloopSm90TmaGmmaWarpSpecializedILi3ENS5_IJNS4_1CILi1EEENSA_ILi2EEESB_EEENS1_35KernelTmaWarpSpecializedCooperativeEEENS5_IJNSA_ILi128EEENSA_ILi256EEENSA_ILi32EEEEEENS_6half_tENS5_IJlSB_lEEESK_SL_NS4_8TiledMMAINS4_8MMA_AtomIJNS4_4SM904GMMA26MMA_64x256x16_F32F16F16_SSILNSP_5MajorE0ELSR_0ELNSP_7ScaleInE1ELSS_1EEEEEENS4_6LayoutINS5_IJSC_SB_SB_EEENS5_IJSB_NSA_ILi0EEESX_EEEEENS5_IJNS4_10UnderscoreES10_S10_EEEEENS4_23SM90_TMA_LOAD_MULTICASTENS4_14ComposedLayoutINS4_7SwizzleILi2ELi4ELi3EEENS4_18smem_ptr_flag_bitsILi16EEENSV_INS5_IJNSA_ILi8EEESI_EEENS5_IJSI_SB_EEEEEEEvNS4_8identityENS4_13SM90_TMA_LOADES1D_vS1E_EENS_8epilogue10collective6detail29Sm90TmaWarpSpecializedAdapterINS1I_15DefaultEpilogueISK_SL_SL_NS1H_6thread17LinearCombinationISK_Li1EffLNS1M_9ScaleType4KindE0ELNS_15FloatRoundStyleE2ESK_EENS1_15EpilogueDefaultEEEEEvvEEEEvNT_6ParamsE)
        /*0020*/ 	.word	0x00000000
.L_19:


//--------------------- .nv.compat                --------------------------
	.section	.nv.compat,"",@"SHT_CUDA_COMPAT_INFO"
	.align	4
        /*0000*/ 	.byte	0x02, 0x09, 0x01, 0x00, 0x02, 0x02, 0x04, 0x00, 0x02, 0x05, 0x05, 0x00, 0x03, 0x07, 0x01, 0x01
        /*0010*/ 	.byte	0x02, 0x03, 0x01, 0x00, 0x02, 0x06, 0x01, 0x00, 0x04, 0x0b, 0x08, 0x00, 0x00, 0x00, 0x00, 0x00
        /*0020*/ 	.byte	0x00, 0x00, 0x00, 0x00


//--------------------- .nv.info._ZN7cutlass13device_kernelINS_4gemm6kernel13GemmUniversalIN4cute5tupleIJiiiiEEENS1_10collective13CollectiveMmaINS1_34MainloopSm90TmaGmmaWarpSpecializedILi3ENS5_IJNS4_1CILi1EEENSA_ILi2EEESB_EEENS1_35KernelTmaWarpSpecializedCooperativeEEENS5_IJNSA_ILi128EEENSA_ILi256EEENSA_ILi32EEEEEENS_6half_tENS5_IJlSB_lEEESK_SL_NS4_8TiledMMAINS4_8MMA_AtomIJNS4_4SM904GMMA26MMA_64x256x16_F32F16F16_SSILNSP_5MajorE0ELSR_0ELNSP_7ScaleInE1ELSS_1EEEEEENS4_6LayoutINS5_IJSC_SB_SB_EEENS5_IJSB_NSA_ILi0EEESX_EEEEENS5_IJNS4_10UnderscoreES10_S10_EEEEENS4_23SM90_TMA_LOAD_MULTICASTENS4_14ComposedLayoutINS4_7SwizzleILi2ELi4ELi3EEENS4_18smem_ptr_flag_bitsILi16EEENSV_INS5_IJNSA_ILi8EEESI_EEENS5_IJSI_SB_EEEEEEEvNS4_8identityENS4_13SM90_TMA_LOADES1D_vS1E_EENS_8epilogue10collective6detail29Sm90TmaWarpSpecializedAdapterINS1I_15DefaultEpilogueISK_SL_SL_NS1H_6thread17LinearCombinationISK_Li1EffLNS1M_9ScaleType4KindE0ELNS_15FloatRoundStyleE2ESK_EENS1_15EpilogueDefaultEEEEEvvEEEEvNT_6ParamsE --------------------------
	.section	.nv.info._ZN7cutlass13device_kernelINS_4gemm6kernel13GemmUniversalIN4cute5tupleIJiiiiEEENS1_10collective13CollectiveMmaINS1_34MainloopSm90TmaGmmaWarpSpecializedILi3ENS5_IJNS4_1CILi1EEENSA_ILi2EEESB_EEENS1_35KernelTmaWarpSpecializedCooperativeEEENS5_IJNSA_ILi128EEENSA_ILi256EEENSA_ILi32EEEEEENS_6half_tENS5_IJlSB_lEEESK_SL_NS4_8TiledMMAINS4_8MMA_AtomIJNS4_4SM904GMMA26MMA_64x256x16_F32F16F16_SSILNSP_5MajorE0ELSR_0ELNSP_7ScaleInE1ELSS_1EEEEEENS4_6LayoutINS5_IJSC_SB_SB_EEENS5_IJSB_NSA_ILi0EEESX_EEEEENS5_IJNS4_10UnderscoreES10_S10_EEEEENS4_23SM90_TMA_LOAD_MULTICASTENS4_14ComposedLayoutINS4_7SwizzleILi2ELi4ELi3EEENS4_18smem_ptr_flag_bitsILi16EEENSV_INS5_IJNSA_ILi8EEESI_EEENS5_IJSI_SB_EEEEEEEvNS4_8identityENS4_13SM90_TMA_LOADES1D_vS1E_EENS_8epilogue10collective6detail29Sm90TmaWarpSpecializedAdapterINS1I_15DefaultEpilogueISK_SL_SL_NS1H_6thread17LinearCombinationISK_Li1EffLNS1M_9ScaleType4KindE0ELNS_15FloatRoundStyleE2ESK_EENS1_15EpilogueDefaultEEEEEvvEEEEvNT_6ParamsE,"",@"SHT_CUDA_INFO"
	.sectionflags	@""
	.align	4


	//----- nvinfo : EIATTR_CUDA_API_VERSION
	.align		4
        /*0000*/ 	.byte	0x04, 0x37
        /*0002*/ 	.short	(.L_21 - .L_20)
.L_20:
        /*0004*/ 	.word	0x00000082


	//----- nvinfo : EIATTR_KPARAM_INFO
	.align		4
.L_21:
        /*0008*/ 	.byte	0x04, 0x17
        /*000a*/ 	.short	(.L_23 - .L_22)
.L_22:
        /*000c*/ 	.word	0x00000000
        /*0010*/ 	.short	0x0000
        /*0012*/ 	.short	0x0070
        /*0014*/ 	.byte	0x00, 0xf0, 0x01, 0x10


	//----- nvinfo : EIATTR_SPARSE_MMA_MASK
	.align		4
.L_23:
        /*0018*/ 	.byte	0x03, 0x50
        /*001a*/ 	.short	0x0000


	//----- nvinfo : EIATTR_MAXREG_COUNT
	.align		4
        /*001c*/ 	.byte	0x03, 0x1b
        /*001e*/ 	.short	0x00a8


	//----- nvinfo : EIATTR_NUM_BARRIERS
	.align		4
        /*0020*/ 	.byte	0x02, 0x4c
        /*0022*/ 	.byte	0x01
	.zero		1


	//----- nvinfo : EIATTR_EXTERNS
	.align		4
        /*0024*/ 	.byte	0x04, 0x0f
        /*0026*/ 	.short	(.L_25 - .L_24)


	//   ....[0]....
	.align		4
.L_24:
        /*0028*/ 	.word	index@(__assertfail)


	//----- nvinfo : EIATTR_MERCURY_ISA_VERSION
	.align		4
.L_25:
        /*002c*/ 	.byte	0x03, 0x5f
        /*002e*/ 	.short	0x0101


	//----- nvinfo : EIATTR_INT_WARP_WIDE_INSTR_OFFSETS
	.align		4
        /*0030*/ 	.byte	0x04, 0x31
        /*0032*/ 	.short	(.L_27 - .L_26)


	//   ....[0]....
.L_26:
        /*0034*/ 	.word	0x00000450


	//   ....[1]....
        /*0038*/ 	.word	0x00000470


	//   ....[2]....
        /*003c*/ 	.word	0x00000620


	//----- nvinfo : EIATTR_COOP_GROUP_MASK_REGIDS
	.align		4
.L_27:
        /*0040*/ 	.byte	0x04, 0x29
        /*0042*/ 	.short	(.L_29 - .L_28)


	//   ....[0]....
.L_28:
        /*0044*/ 	.word	0xffffffff


	//   ....[1]....
        /*0048*/ 	.word	0xffffffff


	//   ....[2]....
        /*004c*/ 	.word	0xffffffff


	//   ....[3]....
        /*0050*/ 	.word	0xffffffff


	//   ....[4]....
        /*0054*/ 	.word	0xffffffff


	//   ....[5]....
        /*0058*/ 	.word	0xffffffff


	//----- nvinfo : EIATTR_COOP_GROUP_INSTR_OFFSETS
	.align		4
.L_29:
        /*005c*/ 	.byte	0x04, 0x28
        /*005e*/ 	.short	(.L_31 - .L_30)


	//   ....[0]....
.L_30:
        /*0060*/ 	.word	0x00000060


	//   ....[1]....
        /*0064*/ 	.word	0x00000070


	//   ....[2]....
        /*0068*/ 	.word	0x00000130


	//   ....[3]....
        /*006c*/ 	.word	0x000002a0


	//   ....[4]....
        /*0070*/ 	.word	0x00000760


	//   ....[5]....
        /*0074*/ 	.word	0x000011b0


	//----- nvinfo : EIATTR_REG_RECONFIG
	.align		4
.L_31:
        /*0078*/ 	.byte	0x01, 0x54
	.zero		2


	//----- nvinfo : EIATTR_SYSCALL_OFFSETS
	.align		4
        /*007c*/ 	.byte	0x04, 0x46
        /*007e*/ 	.short	(.L_33 - .L_32)


	//   ....[0]....
.L_32:
        /*0080*/ 	.word	0x00001370


	//----- nvinfo : EIATTR_MBARRIER_INSTR_OFFSETS
	.align		4
.L_33:
        /*0084*/ 	.byte	0x04, 0x39
        /*0086*/ 	.short	(.L_35 - .L_34)


	//   ....[0]....
.L_34:
        /*0088*/ 	.word	0x00000230
        /*008c*/ 	.word	0x000000ff
        /*0090*/ 	.word	0x00000000
        /*0094*/ 	.short	0x0100
        /*0096*/ 	.byte	0x08
	.zero		1


	//   ....[1]....
        /*0098*/ 	.word	0x00000240
        /*009c*/ 	.word	0x000000ff
        /*00a0*/ 	.word	0x00000018
        /*00a4*/ 	.short	0x0100
        /*00a6*/ 	.byte	0x08
	.zero		1


	//   ....[2]....
        /*00a8*/ 	.word	0x00000250
        /*00ac*/ 	.word	0x000000ff
        /*00b0*/ 	.word	0x00000008
        /*00b4*/ 	.short	0x0100
        /*00b6*/ 	.byte	0x08
	.zero		1


	//   ....[3]....
        /*00b8*/ 	.word	0x00000260
        /*00bc*/ 	.word	0x000000ff
        /*00c0*/ 	.word	0x00000020
        /*00c4*/ 	.short	0x0100
        /*00c6*/ 	.byte	0x08
	.zero		1


	//   ....[4]....
        /*00c8*/ 	.word	0x00000270
        /*00cc*/ 	.word	0x000000ff
        /*00d0*/ 	.word	0x00000010
        /*00d4*/ 	.short	0x0100
        /*00d6*/ 	.byte	0x08
	.zero		1


	//   ....[5]....
        /*00d8*/ 	.word	0x00000280
        /*00dc*/ 	.word	0x000000ff
        /*00e0*/ 	.word	0x00000028
        /*00e4*/ 	.short	0x0100
        /*00e6*/ 	.byte	0x08
	.zero		1


	//   ....[6]....
        /*00e8*/ 	.word	0x000006a0
        /*00ec*/ 	.word	0x000000ff
        /*00f0*/ 	.word	0x00000040
        /*00f4*/ 	.short	0x0100
        /*00f6*/ 	.byte	0x06
	.zero		1


	//   ....[7]....
        /*00f8*/ 	.word	0x00000710
        /*00fc*/ 	.word	0x000000ff
        /*0100*/ 	.word	0x00000048
        /*0104*/ 	.short	0x0100
        /*0106*/ 	.byte	0x06
	.zero		1


	//   ....[8]....
        /*0108*/ 	.word	0x00001430
        /*010c*/ 	.word	0x00000003
        /*0110*/ 	.word	0x00000000
        /*0114*/ 	.short	0x010a
        /*0116*/ 	.byte	0x3f
	.zero		1


	//   ....[9]....
        /*0118*/ 	.word	0x00001470
        /*011c*/ 	.word	0x00000003
        /*0120*/ 	.word	0x00000000
        /*0124*/ 	.short	0x010a
        /*0126*/ 	.byte	0x3f
	.zero		1


	//   ....[10]....
        /*0128*/ 	.word	0x00001750
        /*012c*/ 	.word	0x00000005
        /*0130*/ 	.word	0x00000000
        /*0134*/ 	.short	0x010a
        /*0136*/ 	.byte	0x3f
	.zero		1


	//   ....[11]....
        /*0138*/ 	.word	0x00001790
        /*013c*/ 	.word	0x00000005
        /*0140*/ 	.word	0x00000000
        /*0144*/ 	.short	0x010a
        /*0146*/ 	.byte	0x3f
	.zero		1


	//   ....[12]....
        /*0148*/ 	.word	0x00001900
        /*014c*/ 	.word	0x00000005
        /*0150*/ 	.word	0x00000000
        /*0154*/ 	.short	0x0101
        /*0156*/ 	.byte	0x3f
	.zero		1


	//   ....[13]....
        /*0158*/ 	.word	0x00001b20
        /*015c*/ 	.word	0x00000003
        /*0160*/ 	.word	0x00000000
        /*0164*/ 	.short	0x0101
        /*0166*/ 	.byte	0x3f
	.zero		1


	//   ....[14]....
        /*0168*/ 	.word	0x0000a900
        /*016c*/ 	.word	0x00000014
        /*0170*/ 	.word	0x00000018
        /*0174*/ 	.short	0x010a
        /*0176*/ 	.byte	0x3f
	.zero		1


	//   ....[15]....
        /*0178*/ 	.word	0x0000ac80
        /*017c*/ 	.word	0x00000003
        /*0180*/ 	.word	0x00000048
        /*0184*/ 	.short	0x0101
        /*0186*/ 	.byte	0x3f
	.zero		1


	//   ....[16]....
        /*0188*/ 	.word	0x0000b3d0
        /*018c*/ 	.word	0x00000007
        /*0190*/ 	.word	0x00000000
        /*0194*/ 	.short	0x010a
        /*0196*/ 	.byte	0x3f
	.zero		1


	//   ....[17]....
        /*0198*/ 	.word	0x0000b450
        /*019c*/ 	.word	0x00000006
        /*01a0*/ 	.word	0x00000000
        /*01a4*/ 	.short	0x010a
        /*01a6*/ 	.byte	0x3f
	.zero		1


	//   ....[18]....
        /*01a8*/ 	.word	0x0000b4e0
        /*01ac*/ 	.word	0x00000003
        /*01b0*/ 	.word	0x00000000
        /*01b4*/ 	.short	0x010a
        /*01b6*/ 	.byte	0x3f
	.zero		1


	//   ....[19]....
        /*01b8*/ 	.word	0x0000b540
        /*01bc*/ 	.word	0x00000003
        /*01c0*/ 	.word	0x00000000
        /*01c4*/ 	.short	0x010a
        /*01c6*/ 	.byte	0x3f
	.zero		1


	//   ....[20]....
        /*01c8*/ 	.word	0x0000b590
        /*01cc*/ 	.word	0x00000005
        /*01d0*/ 	.word	0x00000000
        /*01d4*/ 	.short	0x010a
        /*01d6*/ 	.byte	0x3f
	.zero		1


	//   ....[21]....
        /*01d8*/ 	.word	0x0000b660
        /*01dc*/ 	.word	0x00000014
        /*01e0*/ 	.word	0x00000018
        /*01e4*/ 	.short	0x010a
        /*01e6*/ 	.byte	0x3f
	.zero		1


	//   ....[22]....
        /*01e8*/ 	.word	0x0000b730
        /*01ec*/ 	.word	0x00000007
        /*01f0*/ 	.word	0x00000000
        /*01f4*/ 	.short	0x010a
        /*01f6*/ 	.byte	0x3f
	.zero		1


	//   ....[23]....
        /*01f8*/ 	.word	0x0000b780
        /*01fc*/ 	.word	0x00000006
        /*0200*/ 	.word	0x00000000
        /*0204*/ 	.short	0x010a
        /*0206*/ 	.byte	0x3f
	.zero		1


	//----- nvinfo : EIATTR_NUM_MBARRIERS
	.align		4
.L_35:
        /*0208*/ 	.byte	0x03, 0x38
        /*020a*/ 	.short	0x0008


	//----- nvinfo : EIATTR_EXIT_INSTR_OFFSETS
	.align		4
        /*020c*/ 	.byte	0x04, 0x1c
        /*020e*/ 	.short	(.L_37 - .L_36)


	//   ....[0]....
.L_36:
        /*0210*/ 	.word	0x000008c0


	//   ....[1]....
        /*0214*/ 	.word	0x000010e0


	//   ....[2]....
        /*0218*/ 	.word	0x0000a020


	//   ....[3]....
        /*021c*/ 	.word	0x0000a580


	//   ....[4]....
        /*0220*/ 	.word	0x0000b530


	//----- nvinfo : EIATTR_MAX_THREADS
	.align		4
.L_37:
        /*0224*/ 	.byte	0x04, 0x05
        /*0226*/ 	.short	(.L_39 - .L_38)
.L_38:
        /*0228*/ 	.word	0x00000180
        /*022c*/ 	.word	0x00000001
        /*0230*/ 	.word	0x00000001


	//----- nvinfo : EIATTR_CRS_STACK_SIZE
	.align		4
.L_39:
        /*0234*/ 	.byte	0x04, 0x1e
        /*0236*/ 	.short	(.L_41 - .L_40)
.L_40:
        /*0238*/ 	.word	0x00000000


	//----- nvinfo : EIATTR_CBANK_PARAM_SIZE
	.align		4
.L_41:
        /*023c*/ 	.byte	0x03, 0x19
        /*023e*/ 	.short	0x0470


	//----- nvinfo : EIATTR_PARAM_CBANK
	.align		4
        /*0240*/ 	.byte	0x04, 0x0a
        /*0242*/ 	.short	(.L_43 - .L_42)
	.align		4
.L_42:
        /*0244*/ 	.word	index@(.nv.constant0._ZN7cutlass13device_kernelINS_4gemm6kernel13GemmUniversalIN4cute5tupleIJiiiiEEENS1_10collective13CollectiveMmaINS1_34MainloopSm90TmaGmmaWarpSpecializedILi3ENS5_IJNS4_1CILi1EEENSA_ILi2EEESB_EEENS1_35KernelTmaWarpSpecializedCooperativeEEENS5_IJNSA_ILi128EEENSA_ILi256EEENSA_ILi32EEEEEENS_6half_tENS5_IJlSB_lEEESK_SL_NS4_8TiledMMAINS4_8MMA_AtomIJNS4_4SM904GMMA26MMA_64x256x16_F32F16F16_SSILNSP_5MajorE0ELSR_0ELNSP_7ScaleInE1ELSS_1EEEEEENS4_6LayoutINS5_IJSC_SB_SB_EEENS5_IJSB_NSA_ILi0EEESX_EEEEENS5_IJNS4_10UnderscoreES10_S10_EEEEENS4_23SM90_TMA_LOAD_MULTICASTENS4_14ComposedLayoutINS4_7SwizzleILi2ELi4ELi3EEENS4_18smem_ptr_flag_bitsILi16EEENSV_INS5_IJNSA_ILi8EEESI_EEENS5_IJSI_SB_EEEEEEEvNS4_8identityENS4_13SM90_TMA_LOADES1D_vS1E_EENS_8epilogue10collective6detail29Sm90TmaWarpSpecializedAdapterINS1I_15DefaultEpilogueISK_SL_SL_NS1H_6thread17LinearCombinationISK_Li1EffLNS1M_9ScaleType4KindE0ELNS_15FloatRoundStyleE2ESK_EENS1_15EpilogueDefaultEEEEEvvEEEEvNT_6ParamsE)
        /*0248*/ 	.short	0x0210
        /*024a*/ 	.short	0x0470


	//----- nvinfo : EIATTR_SW_WAR
	.align		4
.L_43:
        /*024c*/ 	.byte	0x04, 0x36
        /*024e*/ 	.short	(.L_45 - .L_44)
.L_44:
        /*0250*/ 	.word	0x00000008
.L_45:


//--------------------- .nv.callgraph             --------------------------
	.section	.nv.callgraph,"",@"SHT_CUDA_CALLGRAPH"
	.align	4
	.sectionentsize	8
	.align		4
        /*0000*/ 	.word	0x00000000
	.align		4
        /*0004*/ 	.word	0xffffffff
	.align		4
        /*0008*/ 	.word	index@(_ZN7cutlass13device_kernelINS_4gemm6kernel13GemmUniversalIN4cute5tupleIJiiiiEEENS1_10collective13CollectiveMmaINS1_34MainloopSm90TmaGmmaWarpSpecializedILi3ENS5_IJNS4_1CILi1EEENSA_ILi2EEESB_EEENS1_35KernelTmaWarpSpecializedCooperativeEEENS5_IJNSA_ILi128EEENSA_ILi256EEENSA_ILi32EEEEEENS_6half_tENS5_IJlSB_lEEESK_SL_NS4_8TiledMMAINS4_8MMA_AtomIJNS4_4SM904GMMA26MMA_64x256x16_F32F16F16_SSILNSP_5MajorE0ELSR_0ELNSP_7ScaleInE1ELSS_1EEEEEENS4_6LayoutINS5_IJSC_SB_SB_EEENS5_IJSB_NSA_ILi0EEESX_EEEEENS5_IJNS4_10UnderscoreES10_S10_EEEEENS4_23SM90_TMA_LOAD_MULTICASTENS4_14ComposedLayoutINS4_7SwizzleILi2ELi4ELi3EEENS4_18smem_ptr_flag_bitsILi16EEENSV_INS5_IJNSA_ILi8EEESI_EEENS5_IJSI_SB_EEEEEEEvNS4_8identityENS4_13SM90_TMA_LOADES1D_vS1E_EENS_8epilogue10collective6detail29Sm90TmaWarpSpecializedAdapterINS1I_15DefaultEpilogueISK_SL_SL_NS1H_6thread17LinearCombinationISK_Li1EffLNS1M_9ScaleType4KindE0ELNS_15FloatRoundStyleE2ESK_EENS1_15EpilogueDefaultEEEEEvvEEEEvNT_6ParamsE)
	.align		4
        /*000c*/ 	.word	index@(__assertfail)
	.align		4
        /*0010*/ 	.word	0x00000000
	.align		4
        /*0014*/ 	.word	0xfffffffe
	.align		4
        /*0018*/ 	.word	0x00000000
	.align		4
        /*001c*/ 	.word	0xfffffffd
	.align		4
        /*0020*/ 	.word	0x00000000
	.align		4
        /*0024*/ 	.word	0xfffffffc


//--------------------- .nv.constant4             --------------------------
	.section	.nv.constant4,"a",@progbits
	.align	8
	.align		8
.nv.constant4:
        /*0000*/ 	.dword	__assertfail
	.align		8
        /*0008*/ 	.dword	__unnamed_1
	.align		8
        /*0010*/ 	.dword	_ZN39_INTERNAL_2cfc12d4_4_k_cu_eb0d9d62_28924cuda3std3__45__cpo5beginE
	.align		8
        /*0018*/ 	.dword	_ZN39_INTERNAL_2cfc12d4_4_k_cu_eb0d9d62_28924cuda3std3__45__cpo3endE
	.align		8
        /*0020*/ 	.dword	_ZN39_INTERNAL_2cfc12d4_4_k_cu_eb0d9d62_28924cuda3std3__45__cpo6cbeginE
	.align		8
        /*0028*/ 	.dword	_ZN39_INTERNAL_2cfc12d4_4_k_cu_eb0d9d62_28924cuda3std3__45__cpo4cendE
	.align		8
        /*0030*/ 	.dword	_ZN39_INTERNAL_2cfc12d4_4_k_cu_eb0d9d62_28924cuda3std3__441_GLOBAL__N__2cfc12d4_4_k_cu_eb0d9d62_28926ignoreE
	.align		8
        /*0038*/ 	.dword	_ZN39_INTERNAL_2cfc12d4_4_k_cu_eb0d9d62_28924cuda3std3__419piecewise_constructE
	.align		8
        /*0040*/ 	.dword	_ZN39_INTERNAL_2cfc12d4_4_k_cu_eb0d9d62_28924cuda3std3__48in_placeE
	.align		8
        /*0048*/ 	.dword	_ZN39_INTERNAL_2cfc12d4_4_k_cu_eb0d9d62_28924cuda3std6ranges3__45__cpo4swapE
	.align		8
        /*0050*/ 	.dword	_ZN39_INTERNAL_2cfc12d4_4_k_cu_eb0d9d62_28924cuda3std6ranges3__45__cpo9iter_moveE
	.align		8
        /*0058*/ 	.dword	_ZN39_INTERNAL_2cfc12d4_4_k_cu_eb0d9d62_28924cute7productE
	.align		8
        /*0060*/ 	.dword	_ZN39_INTERNAL_2cfc12d4_4_k_cu_eb0d9d62_28924cute1_E
	.align		8
        /*0068*/ 	.dword	$str$22
	.align		8
        /*0070*/ 	.dword	$str$23


//--------------------- .text._ZN7cutlass13device_kernelINS_4gemm6kernel13GemmUniversalIN4cute5tupleIJiiiiEEENS1_10collective13CollectiveMmaINS1_34MainloopSm90TmaGmmaWarpSpecializedILi3ENS5_IJNS4_1CILi1EEENSA_ILi2EEESB_EEENS1_35KernelTmaWarpSpecializedCooperativeEEENS5_IJNSA_ILi128EEENSA_ILi256EEENSA_ILi32EEEEEENS_6half_tENS5_IJlSB_lEEESK_SL_NS4_8TiledMMAINS4_8MMA_AtomIJNS4_4SM904GMMA26MMA_64x256x16_F32F16F16_SSILNSP_5MajorE0ELSR_0ELNSP_7ScaleInE1ELSS_1EEEEEENS4_6LayoutINS5_IJSC_SB_SB_EEENS5_IJSB_NSA_ILi0EEESX_EEEEENS5_IJNS4_10UnderscoreES10_S10_EEEEENS4_23SM90_TMA_LOAD_MULTICASTENS4_14ComposedLayoutINS4_7SwizzleILi2ELi4ELi3EEENS4_18smem_ptr_flag_bitsILi16EEENSV_INS5_IJNSA_ILi8EEESI_EEENS5_IJSI_SB_EEEEEEEvNS4_8identityENS4_13SM90_TMA_LOADES1D_vS1E_EENS_8epilogue10collective6detail29Sm90TmaWarpSpecializedAdapterINS1I_15DefaultEpilogueISK_SL_SL_NS1H_6thread17LinearCombinationISK_Li1EffLNS1M_9ScaleType4KindE0ELNS_15FloatRoundStyleE2ESK_EENS1_15EpilogueDefaultEEEEEvvEEEEvNT_6ParamsE --------------------------
	.section	.text._ZN7cutlass13device_kernelINS_4gemm6kernel13GemmUniversalIN4cute5tupleIJiiiiEEENS1_10collective13CollectiveMmaINS1_34MainloopSm90TmaGmmaWarpSpecializedILi3ENS5_IJNS4_1CILi1EEENSA_ILi2EEESB_EEENS1_35KernelTmaWarpSpecializedCooperativeEEENS5_IJNSA_ILi128EEENSA_ILi256EEENSA_ILi32EEEEEENS_6half_tENS5_IJlSB_lEEESK_SL_NS4_8TiledMMAINS4_8MMA_AtomIJNS4_4SM904GMMA26MMA_64x256x16_F32F16F16_SSILNSP_5MajorE0ELSR_0ELNSP_7ScaleInE1ELSS_1EEEEEENS4_6LayoutINS5_IJSC_SB_SB_EEENS5_IJSB_NSA_ILi0EEESX_EEEEENS5_IJNS4_10UnderscoreES10_S10_EEEEENS4_23SM90_TMA_LOAD_MULTICASTENS4_14ComposedLayoutINS4_7SwizzleILi2ELi4ELi3EEENS4_18smem_ptr_flag_bitsILi16EEENSV_INS5_IJNSA_ILi8EEESI_EEENS5_IJSI_SB_EEEEEEEvNS4_8identityENS4_13SM90_TMA_LOADES1D_vS1E_EENS_8epilogue10collective6detail29Sm90TmaWarpSpecializedAdapterINS1I_15DefaultEpilogueISK_SL_SL_NS1H_6thread17LinearCombinationISK_Li1EffLNS1M_9ScaleType4KindE0ELNS_15FloatRoundStyleE2ESK_EENS1_15EpilogueDefaultEEEEEvvEEEEvNT_6ParamsE,"ax",@progbits
	.align	128
.text._ZN7cutlass13device_kernelINS_4gemm6kernel13GemmUniversalIN4cute5tupleIJiiiiEEENS1_10collective13CollectiveMmaINS1_34MainloopSm90TmaGmmaWarpSpecializedILi3ENS5_IJNS4_1CILi1EEENSA_ILi2EEESB_EEENS1_35KernelTmaWarpSpecializedCooperativeEEENS5_IJNSA_ILi128EEENSA_ILi256EEENSA_ILi32EEEEEENS_6half_tENS5_IJlSB_lEEESK_SL_NS4_8TiledMMAINS4_8MMA_AtomIJNS4_4SM904GMMA26MMA_64x256x16_F32F16F16_SSILNSP_5MajorE0ELSR_0ELNSP_7ScaleInE1ELSS_1EEEEEENS4_6LayoutINS5_IJSC_SB_SB_EEENS5_IJSB_NSA_ILi0EEESX_EEEEENS5_IJNS4_10UnderscoreES10_S10_EEEEENS4_23SM90_TMA_LOAD_MULTICASTENS4_14ComposedLayoutINS4_7SwizzleILi2ELi4ELi3EEENS4_18smem_ptr_flag_bitsILi16EEENSV_INS5_IJNSA_ILi8EEESI_EEENS5_IJSI_SB_EEEEEEEvNS4_8identityENS4_13SM90_TMA_LOADES1D_vS1E_EENS_8epilogue10collective6detail29Sm90TmaWarpSpecializedAdapterINS1I_15DefaultEpilogueISK_SL_SL_NS1H_6thread17LinearCombinationISK_Li1EffLNS1M_9ScaleType4KindE0ELNS_15FloatRoundStyleE2ESK_EENS1_15EpilogueDefaultEEEEEvvEEEEvNT_6ParamsE:
        .type           _ZN7cutlass13device_kernelINS_4gemm6kernel13GemmUniversalIN4cute5tupleIJiiiiEEENS1_10collective13CollectiveMmaINS1_34MainloopSm90TmaGmmaWarpSpecializedILi3ENS5_IJNS4_1CILi1EEENSA_ILi2EEESB_EEENS1_35KernelTmaWarpSpecializedCooperativeEEENS5_IJNSA_ILi128EEENSA_ILi256EEENSA_ILi32EEEEEENS_6half_tENS5_IJlSB_lEEESK_SL_NS4_8TiledMMAINS4_8MMA_AtomIJNS4_4SM904GMMA26MMA_64x256x16_F32F16F16_SSILNSP_5MajorE0ELSR_0ELNSP_7ScaleInE1ELSS_1EEEEEENS4_6LayoutINS5_IJSC_SB_SB_EEENS5_IJSB_NSA_ILi0EEESX_EEEEENS5_IJNS4_10UnderscoreES10_S10_EEEEENS4_23SM90_TMA_LOAD_MULTICASTENS4_14ComposedLayoutINS4_7SwizzleILi2ELi4ELi3EEENS4_18smem_ptr_flag_bitsILi16EEENSV_INS5_IJNSA_ILi8EEESI_EEENS5_IJSI_SB_EEEEEEEvNS4_8identityENS4_13SM90_TMA_LOADES1D_vS1E_EENS_8epilogue10collective6detail29Sm90TmaWarpSpecializedAdapterINS1I_15DefaultEpilogueISK_SL_SL_NS1H_6thread17LinearCombinationISK_Li1EffLNS1M_9ScaleType4KindE0ELNS_15FloatRoundStyleE2ESK_EENS1_15EpilogueDefaultEEEEEvvEEEEvNT_6ParamsE,@function
        .size           _ZN7cutlass13device_kernelINS_4gemm6kernel13GemmUniversalIN4cute5tupleIJiiiiEEENS1_10collective13CollectiveMmaINS1_34MainloopSm90TmaGmmaWarpSpecializedILi3ENS5_IJNS4_1CILi1EEENSA_ILi2EEESB_EEENS1_35KernelTmaWarpSpecializedCooperativeEEENS5_IJNSA_ILi128EEENSA_ILi256EEENSA_ILi32EEEEEENS_6half_tENS5_IJlSB_lEEESK_SL_NS4_8TiledMMAINS4_8MMA_AtomIJNS4_4SM904GMMA26MMA_64x256x16_F32F16F16_SSILNSP_5MajorE0ELSR_0ELNSP_7ScaleInE1ELSS_1EEEEEENS4_6LayoutINS5_IJSC_SB_SB_EEENS5_IJSB_NSA_ILi0EEESX_EEEEENS5_IJNS4_10UnderscoreES10_S10_EEEEENS4_23SM90_TMA_LOAD_MULTICASTENS4_14ComposedLayoutINS4_7SwizzleILi2ELi4ELi3EEENS4_18smem_ptr_flag_bitsILi16EEENSV_INS5_IJNSA_ILi8EEESI_EEENS5_IJSI_SB_EEEEEEEvNS4_8identityENS4_13SM90_TMA_LOADES1D_vS1E_EENS_8epilogue10collective6detail29Sm90TmaWarpSpecializedAdapterINS1I_15DefaultEpilogueISK_SL_SL_NS1H_6thread17LinearCombinationISK_Li1EffLNS1M_9ScaleType4KindE0ELNS_15FloatRoundStyleE2ESK_EENS1_15EpilogueDefaultEEEEEvvEEEEvNT_6ParamsE,(.L_x_325 - _ZN7cutlass13device_kernelINS_4gemm6kernel13GemmUniversalIN4cute5tupleIJiiiiEEENS1_10collective13CollectiveMmaINS1_34MainloopSm90TmaGmmaWarpSpecializedILi3ENS5_IJNS4_1CILi1EEENSA_ILi2EEESB_EEENS1_35KernelTmaWarpSpecializedCooperativeEEENS5_IJNSA_ILi128EEENSA_ILi256EEENSA_ILi32EEEEEENS_6half_tENS5_IJlSB_lEEESK_SL_NS4_8TiledMMAINS4_8MMA_AtomIJNS4_4SM904GMMA26MMA_64x256x16_F32F16F16_SSILNSP_5MajorE0ELSR_0ELNSP_7ScaleInE1ELSS_1EEEEEENS4_6LayoutINS5_IJSC_SB_SB_EEENS5_IJSB_NSA_ILi0EEESX_EEEEENS5_IJNS4_10UnderscoreES10_S10_EEEEENS4_23SM90_TMA_LOAD_MULTICASTENS4_14ComposedLayoutINS4_7SwizzleILi2ELi4ELi3EEENS4_18smem_ptr_flag_bitsILi16EEENSV_INS5_IJNSA_ILi8EEESI_EEENS5_IJSI_SB_EEEEEEEvNS4_8identityENS4_13SM90_TMA_LOADES1D_vS1E_EENS_8epilogue10collective6detail29Sm90TmaWarpSpecializedAdapterINS1I_15DefaultEpilogueISK_SL_SL_NS1H_6thread17LinearCombinationISK_Li1EffLNS1M_9ScaleType4KindE0ELNS_15FloatRoundStyleE2ESK_EENS1_15EpilogueDefaultEEEEEvvEEEEvNT_6ParamsE)
        .other          _ZN7cutlass13device_kernelINS_4gemm6kernel13GemmUniversalIN4cute5tupleIJiiiiEEENS1_10collective13CollectiveMmaINS1_34MainloopSm90TmaGmmaWarpSpecializedILi3ENS5_IJNS4_1CILi1EEENSA_ILi2EEESB_EEENS1_35KernelTmaWarpSpecializedCooperativeEEENS5_IJNSA_ILi128EEENSA_ILi256EEENSA_ILi32EEEEEENS_6half_tENS5_IJlSB_lEEESK_SL_NS4_8TiledMMAINS4_8MMA_AtomIJNS4_4SM904GMMA26MMA_64x256x16_F32F16F16_SSILNSP_5MajorE0ELSR_0ELNSP_7ScaleInE1ELSS_1EEEEEENS4_6LayoutINS5_IJSC_SB_SB_EEENS5_IJSB_NSA_ILi0EEESX_EEEEENS5_IJNS4_10UnderscoreES10_S10_EEEEENS4_23SM90_TMA_LOAD_MULTICASTENS4_14ComposedLayoutINS4_7SwizzleILi2ELi4ELi3EEENS4_18smem_ptr_flag_bitsILi16EEENSV_INS5_IJNSA_ILi8EEESI_EEENS5_IJSI_SB_EEEEEEEvNS4_8identityENS4_13SM90_TMA_LOADES1D_vS1E_EENS_8epilogue10collective6detail29Sm90TmaWarpSpecializedAdapterINS1I_15DefaultEpilogueISK_SL_SL_NS1H_6thread17LinearCombinationISK_Li1EffLNS1M_9ScaleType4KindE0ELNS_15FloatRoundStyleE2ESK_EENS1_15EpilogueDefaultEEEEEvvEEEEvNT_6ParamsE,@"STO_CUDA_ENTRY STV_DEFAULT"
_ZN7cutlass13device_kernelINS_4gemm6kernel13GemmUniversalIN4cute5tupleIJiiiiEEENS1_10collective13CollectiveMmaINS1_34MainloopSm90TmaGmmaWarpSpecializedILi3ENS5_IJNS4_1CILi1EEENSA_ILi2EEESB_EEENS1_35KernelTmaWarpSpecializedCooperativeEEENS5_IJNSA_ILi128EEENSA_ILi256EEENSA_ILi32EEEEEENS_6half_tENS5_IJlSB_lEEESK_SL_NS4_8TiledMMAINS4_8MMA_AtomIJNS4_4SM904GMMA26MMA_64x256x16_F32F16F16_SSILNSP_5MajorE0ELSR_0ELNSP_7ScaleInE1ELSS_1EEEEEENS4_6LayoutINS5_IJSC_SB_SB_EEENS5_IJSB_NSA_ILi0EEESX_EEEEENS5_IJNS4_10UnderscoreES10_S10_EEEEENS4_23SM90_TMA_LOAD_MULTICASTENS4_14ComposedLayoutINS4_7SwizzleILi2ELi4ELi3EEENS4_18smem_ptr_flag_bitsILi16EEENSV_INS5_IJNSA_ILi8EEESI_EEENS5_IJSI_SB_EEEEEEEvNS4_8identityENS4_13SM90_TMA_LOADES1D_vS1E_EENS_8epilogue10collective6detail29Sm90TmaWarpSpecializedAdapterINS1I_15DefaultEpilogueISK_SL_SL_NS1H_6thread17LinearCombinationISK_Li1EffLNS1M_9ScaleType4KindE0ELNS_15FloatRoundStyleE2ESK_EENS1_15EpilogueDefaultEEEEEvvEEEEvNT_6ParamsE:
[----:B------:R-:W0:Y:S01]  /*0000*/  LDC R1, c[0x0][0x28] ;  /* 0x00000a00ff017b82 */ /* 0x000e220000000800 */
[----:B------:R-:W1:Y:S01]  /*0010*/  S2R R18, SR_TID.X ;  /* 0x0000000000127919 */ /* 0x000e620000002100 */
[----:B------:R-:W-:Y:S01]  /*0020*/  ELECT P0, URZ, PT ;  /* 0x00000000003f782f */ /* 0x000fe20003800000 */
[----:B------:R-:W-:Y:S01]  /*0030*/  BSSY B0, `(.L_x_0) ;  /* 0x000000f000007945 */ /* 0x000fe20003800000 */
[--C-:B-1----:R-:W-:Y:S02]  /*0040*/  SHF.R.U32.HI R0, RZ, 0x5, R18.reuse ;  /* 0x00000005ff007819 */ /* 0x102fe40000011612 */
[----:B------:R-:W-:-:S03]  /*0050*/  SHF.R.U32.HI R3, RZ, 0x7, R18 ;  /* 0x00000007ff037819 */ /* 0x000fc60000011612 */
[----:B------:R-:W1:Y:S04]  /*0060*/  SHFL.IDX PT, R2, R0, RZ, 0x1f ;  /* 0x00001fff00027589 */ /* 0x000e6800000e0000 */
[----:B------:R2:W3:Y:S01]  /*0070*/  SHFL.IDX PT, R5, R3, RZ, 0x1f ;  /* 0x00001fff03057589 */ /* 0x0004e200000e0000 */
[----:B-1----:R-:W-:-:S13]  /*0080*/  ISETP.NE.OR P0, PT, R2, RZ, !P0 ;  /* 0x000000ff0200720c */ /* 0x002fda0004705670 */
[----:B0-23--:R-:W-:Y:S05]  /*0090*/  @P0 BRA `(.L_x_1) ;  /* 0x0000000000200947 */ /* 0x00dfea0003800000 */
[----:B------:R-:W-:Y:S02]  /*00a0*/  ULDC.64 UR4, c[0x0][0x198] ;  /* 0x0000660000047ab9 */ /* 0x000fe40000000a00 */
[----:B------:R-:W-:Y:S02]  /*00b0*/  UIADD3 UR6, UP0, UR4, 0xf0, URZ ;  /* 0x000000f004067890 */ /* 0x000fe4000ff1e03f */
[----:B------:R-:W-:Y:S02]  /*00c0*/  UIADD3 UR4, UP1, UR4, 0x1f0, URZ ;  /* 0x000001f004047890 */ /* 0x000fe4000ff3e03f */
[----:B------:R-:W-:Y:S02]  /*00d0*/  UIADD3.X UR7, URZ, UR5, URZ, UP0, !UPT ;  /* 0x000000053f077290 */ /* 0x000fe400087fe43f */
[----:B------:R-:W-:-:S07]  /*00e0*/  UIADD3.X UR5, URZ, UR5, URZ, UP1, !UPT ;  /* 0x000000053f057290 */ /* 0x000fce0008ffe43f */
[----:B------:R0:W-:Y:S02]  /*00f0*/  UTMACCTL.PF [UR6] ;  /* 0x00000000060079b9 */ /* 0x0001e40008040000 */
[----:B------:R0:W-:Y:S02]  /*0100*/  UTMACCTL.PF [UR4] ;  /* 0x00000000040079b9 */ /* 0x0001e40008040000 */
[----:B0-----:R-:W-:Y:S01]  /*0110*/  NOP ;  /* 0x0000000000007918 */ /* 0x001fe20000000000 */
.L_x_1:
[----:B------:R-:W-:Y:S05]  /*0120*/  BSYNC B0 ;  /* 0x0000000000007941 */ /* 0x000fea0003800000 */
.L_x_0:
[----:B------:R-:W0:Y:S02]  /*0130*/  SHFL.IDX PT, R3, R0, RZ, 0x1f ;  /* 0x00001fff00037589 */ /* 0x000e2400000e0000 */
[----:B0-----:R-:W-:-:S13]  /*0140*/  ISETP.NE.AND P0, PT, R3, RZ, PT ;  /* 0x000000ff0300720c */ /* 0x001fda0003f05270 */
[----:B------:R-:W-:Y:S05]  /*0150*/  @P0 BRA `(.L_x_2) ;  /* 0x0000000000500947 */ /* 0x000fea0003800000 */
[----:B------:R-:W0:Y:S01]  /*0160*/  S2UR UR8, SR_CgaCtaId ;  /* 0x00000000000879c3 */ /* 0x000e220000008800 */
[----:B------:R-:W-:Y:S01]  /*0170*/  UMOV UR4, 0x400 ;  /* 0x0000040000047882 */ /* 0x000fe20000000000 */
[----:B------:R-:W-:Y:S01]  /*0180*/  UMOV UR5, 0x1 ;  /* 0x0000000100057882 */ /* 0x000fe20000000000 */
[----:B------:R-:W-:Y:S01]  /*0190*/  UMOV UR6, 0x4 ;  /* 0x0000000400067882 */ /* 0x000fe20000000000 */
[----:B------:R-:W-:Y:S01]  /*01a0*/  ELECT P0, URZ, PT ;  /* 0x00000000003f782f */ /* 0x000fe20003800000 */
[----:B------:R-:W-:-:S04]  /*01b0*/  UIADD3 UR6, -UR6, 0x100000, URZ ;  /* 0x0010000006067890 */ /* 0x000fc8000fffe13f */
[----:B------:R-:W-:Y:S02]  /*01c0*/  USHF.L.U32 UR7, UR6, 0xb, URZ ;  /* 0x0000000b06077899 */ /* 0x000fe4000800063f */
[----:B------:R-:W-:Y:S02]  /*01d0*/  USHF.L.U32 UR6, UR6, 0x1, URZ ;  /* 0x0000000106067899 */ /* 0x000fe4000800063f */
[----:B0-----:R-:W-:Y:S02]  /*01e0*/  ULEA UR8, UR8, UR4, 0x18 ;  /* 0x0000000408087291 */ /* 0x001fe4000f8ec03f */
[----:B------:R-:W-:-:S04]  /*01f0*/  UIADD3 UR4, -UR5, 0x100000, URZ ;  /* 0x0010000005047890 */ /* 0x000fc8000fffe13f */
[----:B------:R-:W-:Y:S02]  /*0200*/  USHF.L.U32 UR5, UR4, 0xb, URZ ;  /* 0x0000000b04057899 */ /* 0x000fe4000800063f */
[----:B------:R-:W-:Y:S01]  /*0210*/  USHF.L.U32 UR4, UR4, 0x1, URZ ;  /* 0x0000000104047899 */ /* 0x000fe2000800063f */
[----:B------:R-:W0:Y:S11]  /*0220*/  FENCE.VIEW.ASYNC.S ;  /* 0x00000000000073c6 */ /* 0x000e360000000000 */
[----:B0-----:R0:W1:Y:S01]  /*0230*/  SYNCS.EXCH.64 URZ, [UR8], UR4 ;  /* 0x00000004083f75b2 */ /* 0x0010620008000100 */
[----:B------:R0:W2:Y:S01]  /*0240*/  SYNCS.EXCH.64 URZ, [UR8+0x18], UR6 ;  /* 0x00001806083f75b2 */ /* 0x0000a20008000100 */
[----:B------:R0:W3:Y:S01]  /*0250*/  SYNCS.EXCH.64 URZ, [UR8+0x8], UR4 ;  /* 0x00000804083f75b2 */ /* 0x0000e20008000100 */
[----:B------:R0:W4:Y:S01]  /*0260*/  SYNCS.EXCH.64 URZ, [UR8+0x20], UR6 ;  /* 0x00002006083f75b2 */ /* 0x0001220008000100 */
[----:B------:R0:W0:Y:S01]  /*0270*/  SYNCS.EXCH.64 URZ, [UR8+0x10], UR4 ;  /* 0x00001004083f75b2 */ /* 0x0000220008000100 */
[----:B------:R0:W0:Y:S01]  /*0280*/  SYNCS.EXCH.64 URZ, [UR8+0x28], UR6 ;  /* 0x00002806083f75b2 */ /* 0x0000220008000100 */
[----:B------:R-:W-:Y:S01]  /*0290*/  NOP ;  /* 0x0000000000007918 */ /* 0x000fe20000000000 */
.L_x_2:
[----:B------:R-:W5:Y:S01]  /*02a0*/  SHFL.IDX PT, R0, R0, RZ, 0x1f ;  /* 0x00001fff00007589 */ /* 0x000f6200000e0000 */
[----:B------:R-:W-:Y:S01]  /*02b0*/  SHF.R.S32.HI R7, RZ, 0x1f, R18 ;  /* 0x0000001fff077819 */ /* 0x000fe20000011412 */
[----:B0-----:R-:W0:Y:S01]  /*02c0*/  S2UR UR8, SR_CTAID.X ;  /* 0x00000000000879c3 */ /* 0x001e220000002500 */
[----:B------:R-:W-:Y:S01]  /*02d0*/  ELECT P0, URZ, PT ;  /* 0x00000000003f782f */ /* 0x000fe20003800000 */
[----:B------:R-:W1:Y:S01]  /*02e0*/  S2R R4, SR_CTAID.Y ;  /* 0x0000000000047919 */ /* 0x000e620000002600 */
[----:B------:R-:W-:Y:S01]  /*02f0*/  LEA.HI R7, R7, R18, RZ, 0x7 ;  /* 0x0000001207077211 */ /* 0x000fe200078f38ff */
[----:B------:R-:W-:Y:S01]  /*0300*/  ULDC UR4, c[0x0][0x154] ;  /* 0x0000550000047ab9 */ /* 0x000fe20000000800 */
[----:B------:R-:W-:Y:S01]  /*0310*/  SHF.R.S32.HI R8, RZ, 0x1f, R3 ;  /* 0x0000001fff087819 */ /* 0x000fe20000011403 */
[----:B------:R-:W-:Y:S01]  /*0320*/  NOP ;  /* 0x0000000000007918 */ /* 0x000fe20000000000 */
[----:B------:R-:W-:Y:S01]  /*0330*/  LOP3.LUT R7, R7, 0xffffff80, RZ, 0xc0, !PT ;  /* 0xffffff8007077812 */ /* 0x000fe200078ec0ff */
[----:B------:R-:W2:Y:S01]  /*0340*/  LDC R12, c[0x0][0x140] ;  /* 0x00005000ff0c7b82 */ /* 0x000ea20000000800 */
[----:B------:R-:W-:Y:S01]  /*0350*/  LEA.HI R8, R8, R3, RZ, 0x2 ;  /* 0x0000000308087211 */ /* 0x000fe200078f10ff */
[----:B------:R-:W-:-:S02]  /*0360*/  NOP ;  /* 0x0000000000007918 */ /* 0x000fc40000000000 */
[----:B------:R-:W-:Y:S01]  /*0370*/  IMAD.IADD R6, R18, 0x1, -R7 ;  /* 0x0000000112067824 */ /* 0x000fe200078e0a07 */
[----:B------:R-:W-:-:S03]  /*0380*/  LOP3.LUT R8, R8, 0x3ffffffc, RZ, 0xc0, !PT ;  /* 0x3ffffffc08087812 */ /* 0x000fc600078ec0ff */
[----:B------:R-:W3:Y:S01]  /*0390*/  LDC R10, c[0x0][0x144] ;  /* 0x00005100ff0a7b82 */ /* 0x000ee20000000800 */
[----:B------:R-:W-:Y:S02]  /*03a0*/  SHF.R.S32.HI R7, RZ, 0x1f, R6 ;  /* 0x0000001fff077819 */ /* 0x000fe40000011406 */
[----:B------:R-:W-:Y:S02]  /*03b0*/  LOP3.LUT P2, RZ, R6, 0x7, RZ, 0xc0, !PT ;  /* 0x0000000706ff7812 */ /* 0x000fe4000784c0ff */
[----:B------:R-:W-:Y:S01]  /*03c0*/  LEA.HI R7, R7, R6, RZ, 0x3 ;  /* 0x0000000607077211 */ /* 0x000fe200078f18ff */
[----:B------:R-:W-:Y:S01]  /*03d0*/  VIADD R6, R5, 0xffffffff ;  /* 0xffffffff05067836 */ /* 0x000fe20000000000 */
[----:B-----5:R-:W-:Y:S02]  /*03e0*/  ISETP.NE.OR P0, PT, R0, RZ, !P0 ;  /* 0x000000ff0000720c */ /* 0x020fe40004705670 */
[--C-:B------:R-:W-:Y:S02]  /*03f0*/  SHF.R.S32.HI R0, RZ, 0x3, R7.reuse ;  /* 0x00000003ff007819 */ /* 0x100fe40000011407 */
[----:B------:R-:W-:-:S02]  /*0400*/  SHF.R.S32.HI R7, RZ, 0x1f, R7 ;  /* 0x0000001fff077819 */ /* 0x000fc40000011407 */
[----:B------:R-:W-:Y:S02]  /*0410*/  ISETP.GE.U32.AND P5, PT, R6, 0x2, PT ;  /* 0x000000020600780c */ /* 0x000fe40003fa6070 */
[----:B------:R-:W-:Y:S02]  /*0420*/  LEA.HI R7, R7, R0, RZ, 0x2 ;  /* 0x0000000007077211 */ /* 0x000fe400078f10ff */
[----:B--2---:R-:W-:Y:S02]  /*0430*/  ISETP.EQ.U32.AND P3, PT, R12, 0x1, PT ;  /* 0x000000010c00780c */ /* 0x004fe40003f62070 */
[----:B-1----:R-:W-:Y:S01]  /*0440*/  I2FP.F32.U32 R9, R4 ;  /* 0x0000000400097245 */ /* 0x002fe20000201000 */
[----:B------:R-:W-:Y:S01]  /*0450*/  VOTEU.ALL UP0, P0 ;  /* 0x00000000003f7886 */ /* 0x000fe20000000000 */
[----:B------:R-:W-:Y:S01]  /*0460*/  LOP3.LUT R7, R7, 0xfffffffc, RZ, 0xc0, !PT ;  /* 0xfffffffc07077812 */ /* 0x000fe200078ec0ff */
[----:B------:R-:W-:Y:S02]  /*0470*/  VOTEU.ALL UP1, P0 ;  /* 0x00000000003f7886 */ /* 0x000fe40000020000 */
[----:B------:R-:W-:Y:S01]  /*0480*/  FMUL R11, R9, UR4 ;  /* 0x00000004090b7c20 */ /* 0x000fe20008400000 */
[----:B------:R-:W-:Y:S01]  /*0490*/  IMAD.IADD R9, R3, 0x1, -R8 ;  /* 0x0000000103097824 */ /* 0x000fe200078e0a08 */
[----:B0-----:R-:W-:Y:S01]  /*04a0*/  I2FP.F32.U32 R8, UR8 ;  /* 0x0000000800087c45 */ /* 0x001fe20008201000 */
[----:B------:R-:W-:Y:S01]  /*04b0*/  IMAD.IADD R0, R0, 0x1, -R7 ;  /* 0x0000000100007824 */ /* 0x000fe200078e0a07 */
[----:B------:R-:W0:Y:S01]  /*04c0*/  @!UP0 S2UR UR7, SR_CgaCtaId ;  /* 0x00000000000789c3 */ /* 0x000e220000008800 */
[----:B------:R-:W-:Y:S01]  /*04d0*/  ULDC UR4, c[0x0][0x150] ;  /* 0x0000540000047ab9 */ /* 0x000fe20000000800 */
[----:B------:R-:W1:Y:S01]  /*04e0*/  F2I.U32.TRUNC.NTZ R11, R11 ;  /* 0x0000000b000b7305 */ /* 0x000e62000020f000 */
[----:B------:R-:W-:Y:S01]  /*04f0*/  FMUL R8, R8, UR4 ;  /* 0x0000000408087c20 */ /* 0x000fe20008400000 */
[----:B------:R-:W-:Y:S01]  /*0500*/  SHF.R.S32.HI R3, RZ, 0x1f, R2 ;  /* 0x0000001fff037819 */ /* 0x000fe20000011402 */
[----:B------:R-:W-:Y:S01]  /*0510*/  IMAD R9, R9, 0x4, R0 ;  /* 0x0000000409097824 */ /* 0x000fe200078e0200 */
[----:B------:R-:W-:Y:S01]  /*0520*/  UMOV UR4, 0x20 ;  /* 0x0000002000047882 */ /* 0x000fe20000000000 */
[----:B------:R-:W-:Y:S01]  /*0530*/  @!UP0 UMOV UR6, 0x400 ;  /* 0x0000040000068882 */ /* 0x000fe20000000000 */
[----:B------:R-:W2:Y:S01]  /*0540*/  LDC R7, c[0x0][0x148] ;  /* 0x00005200ff077b82 */ /* 0x000ea20000000800 */
[----:B------:R-:W-:Y:S01]  /*0550*/  LEA.HI R3, R3, R2, RZ, 0x2 ;  /* 0x0000000203037211 */ /* 0x000fe200078f10ff */
[----:B------:R-:W5:Y:S01]  /*0560*/  F2I.U32.TRUNC.NTZ R8, R8 ;  /* 0x0000000800087305 */ /* 0x000f62000020f000 */
[----:B------:R-:W-:Y:S01]  /*0570*/  IMAD.SHL.U32 R22, R9, 0x4, RZ ;  /* 0x0000000409167824 */ /* 0x000fe200078e00ff */
[----:B------:R-:W-:-:S04]  /*0580*/  @!UP0 UIADD3 UR4, -UR4, 0x100000, URZ ;  /* 0x0010000004048890 */ /* 0x000fc8000fffe13f */
[----:B------:R-:W-:Y:S02]  /*0590*/  @!UP0 USHF.L.U32 UR5, UR4, 0xb, URZ ;  /* 0x0000000b04058899 */ /* 0x000fe4000800063f */
[----:B------:R-:W-:Y:S01]  /*05a0*/  @!UP0 USHF.L.U32 UR4, UR4, 0x1, URZ ;  /* 0x0000000104048899 */ /* 0x000fe2000800063f */
[----:B------:R-:W-:Y:S02]  /*05b0*/  LOP3.LUT R3, R3, 0xfffffffc, RZ, 0xc0, !PT ;  /* 0xfffffffc03037812 */ /* 0x000fe400078ec0ff */
[----:B------:R-:W-:Y:S01]  /*05c0*/  LOP3.LUT R22, R9, 0xc, R22, 0x78, !PT ;  /* 0x0000000c09167812 */ /* 0x000fe200078e7816 */
[----:B-1----:R-:W-:Y:S02]  /*05d0*/  IMAD.MOV R21, RZ, RZ, -R11 ;  /* 0x000000ffff157224 */ /* 0x002fe400078e0a0b */
[----:B------:R-:W-:Y:S01]  /*05e0*/  IMAD.IADD R0, R2, 0x1, -R3 ;  /* 0x0000000102007824 */ /* 0x000fe200078e0a03 */
[----:B0-----:R-:W-:Y:S01]  /*05f0*/  @!UP0 ULEA UR6, UR7, UR6, 0x18 ;  /* 0x0000000607068291 */ /* 0x001fe2000f8ec03f */
[----:B-----5:R-:W-:-:S03]  /*0600*/  IMAD.MOV R3, RZ, RZ, -R8 ;  /* 0x000000ffff037224 */ /* 0x020fc600078e0a08 */
[----:B------:R-:W-:Y:S01]  /*0610*/  ISETP.NE.AND P1, PT, R0, 0x3, PT ;  /* 0x000000030000780c */ /* 0x000fe20003f25270 */
[----:B------:R-:W-:Y:S01]  /*0620*/  VOTEU.ALL UP0, P0 ;  /* 0x00000000003f7886 */ /* 0x000fe20000000000 */
[----:B------:R-:W-:Y:S01]  /*0630*/  ISETP.LT.U32.AND P0, PT, R22, 0x2, !P2 ;  /* 0x000000021600780c */ /* 0x000fe20005701070 */
[----:B---3--:R-:W-:Y:S01]  /*0640*/  IMAD R3, R10, R3, UR8 ;  /* 0x000000080a037e24 */ /* 0x008fe2000f8e0203 */
[----:B------:R-:W-:Y:S01]  /*0650*/  ISETP.EQ.OR P1, PT, R0, RZ, !P1 ;  /* 0x000000ff0000720c */ /* 0x000fe20004f22670 */
[----:B--2---:R-:W-:Y:S01]  /*0660*/  IMAD R9, R7, R21, R4 ;  /* 0x0000001507097224 */ /* 0x004fe200078e0204 */
[C---:B------:R-:W-:Y:S02]  /*0670*/  ISETP.NE.AND P2, PT, R5.reuse, RZ, PT ;  /* 0x000000ff0500720c */ /* 0x040fe40003f45270 */
[----:B------:R-:W-:Y:S01]  /*0680*/  ISETP.EQ.AND P1, PT, R5, RZ, P1 ;  /* 0x000000ff0500720c */ /* 0x000fe20000f22270 */
[----:B------:R-:W0:Y:S02]  /*0690*/  FENCE.VIEW.ASYNC.S ;  /* 0x00000000000073c6 */ /* 0x000e240000000000 */
[----:B0-----:R0:W1:Y:S01]  /*06a0*/  @!UP0 SYNCS.EXCH.64 URZ, [UR6+0x40], UR4 ;  /* 0x00004004063f85b2 */ /* 0x0010620008000100 */
[----:B------:R-:W-:-:S02]  /*06b0*/  ISETP.NE.AND P4, PT, R9, R22, PT ;  /* 0x000000160900720c */ /* 0x000fc40003f85270 */
[----:B------:R-:W-:Y:S02]  /*06c0*/  SEL R19, RZ, 0x1, !P1 ;  /* 0x00000001ff137807 */ /* 0x000fe40004800000 */
[----:B------:R-:W-:Y:S02]  /*06d0*/  ISETP.EQ.OR P4, PT, R3, RZ, !P4 ;  /* 0x000000ff0300720c */ /* 0x000fe40006782670 */
[----:B------:R-:W-:Y:S02]  /*06e0*/  SEL R19, R19, 0x2, P5 ;  /* 0x0000000213137807 */ /* 0x000fe40002800000 */
[----:B------:R-:W-:-:S04]  /*06f0*/  PLOP3.LUT P0, PT, P0, P4, PT, 0x80, 0x0 ;  /* 0x000000000000781c */ /* 0x000fc80000709070 */
[----:B------:R-:W-:Y:S01]  /*0700*/  P2R R156, PR, RZ, 0x1 ;  /* 0x00000001ff9c7803 */ /* 0x000fe20000000000 */
[----:B------:R0:W2:Y:S01]  /*0710*/  @!UP1 SYNCS.EXCH.64 URZ, [UR6+0x48], UR4 ;  /* 0x00004804063f95b2 */ /* 0x0000a20008000100 */
[----:B------:R-:W-:Y:S01]  /*0720*/  NOP ;  /* 0x0000000000007918 */ /* 0x000fe20000000000 */
[----:B------:R-:W-:Y:S06]  /*0730*/  @!P3 BRA `(.L_x_3) ;  /* 0x000000000008b947 */ /* 0x000fec0003800000 */
[----:B-12-4-:R-:W-:Y:S01]  /*0740*/  UCGABAR_ARV ;  /* 0x00000000000079c7 */ /* 0x016fe20008000000 */
[----:B------:R-:W-:Y:S05]  /*0750*/  BRA `(.L_x_4) ;  /* 0x0000000000047947 */ /* 0x000fea0003800000 */
.L_x_3:
[----:B-12-4-:R-:W-:Y:S01]  /*0760*/  NOP ;  /* 0x0000000000007918 */ /* 0x016fe20000000000 */
.L_x_4:
[----:B------:R-:W1:Y:S01]  /*0770*/  LDC R2, c[0x0][0x65c] ;  /* 0x00019700ff027b82 */ /* 0x000e620000000800 */
[----:B------:R-:W-:Y:S02]  /*0780*/  IMAD.U32 R8, RZ, RZ, UR8 ;  /* 0x00000008ff087e24 */ /* 0x000fe4000f8e00ff */
[----:B------:R-:W-:Y:S01]  /*0790*/  IMAD.MOV.U32 R9, RZ, RZ, RZ ;  /* 0x000000ffff097224 */ /* 0x000fe200078e00ff */
[----:B-1----:R-:W-:-:S04]  /*07a0*/  ISETP.NE.AND P1, PT, R2, 0x1, PT ;  /* 0x000000010200780c */ /* 0x002fc80003f25270 */
[----:B------:R-:W-:-:S09]  /*07b0*/  P2R R5, PR, RZ, 0x2 ;  /* 0x00000002ff057803 */ /* 0x000fd20000000000 */
[----:B------:R-:W1:Y:S01]  /*07c0*/  @P1 LDC R17, c[0x0][0x10] ;  /* 0x00000400ff111b82 */ /* 0x000e620000000800 */
[----:B------:R-:W-:Y:S02]  /*07d0*/  @P1 IMAD.MOV.U32 R5, RZ, RZ, RZ ;  /* 0x000000ffff051224 */ /* 0x000fe400078e00ff */
[----:B------:R-:W-:-:S05]  /*07e0*/  @P1 IMAD.MOV.U32 R13, RZ, RZ, RZ ;  /* 0x000000ffff0d1224 */ /* 0x000fca00078e00ff */
[----:B------:R-:W2:Y:S01]  /*07f0*/  @!P1 LDC R11, c[0x0][0xc] ;  /* 0x00000300ff0b9b82 */ /* 0x000ea20000000800 */
[----:B-1----:R-:W-:-:S04]  /*0800*/  @P1 IMAD.WIDE.U32 R16, R17, UR8, R4 ;  /* 0x0000000811101c25 */ /* 0x002fc8000f8e0004 */
[----:B------:R-:W-:Y:S02]  /*0810*/  @P1 IMAD.IADD R17, R17, 0x1, R13 ;  /* 0x0000000111111824 */ /* 0x000fe400078e020d */
[----:B--2---:R-:W-:-:S04]  /*0820*/  @!P1 IMAD.WIDE.U32 R8, R4, R11, R8 ;  /* 0x0000000b04089225 */ /* 0x004fc800078e0008 */
[----:B------:R-:W-:Y:S02]  /*0830*/  @!P1 IMAD.MOV.U32 R16, RZ, RZ, R8 ;  /* 0x000000ffff109224 */ /* 0x000fe400078e0008 */
[----:B------:R-:W-:Y:S01]  /*0840*/  @!P1 IMAD.MOV.U32 R17, RZ, RZ, R9 ;  /* 0x000000ffff119224 */ /* 0x000fe200078e0009 */
[----:B------:R-:W-:Y:S06]  /*0850*/  @!P3 BRA `(.L_x_5) ;  /* 0x00000000000cb947 */ /* 0x000fec0003800000 */
[----:B------:R-:W-:Y:S01]  /*0860*/  UCGABAR_WAIT ;  /* 0x0000000000007dc7 */ /* 0x000fe20008000000 */
[----:B------:R-:W-:Y:S01]  /*0870*/  CCTL.IVALL ;  /* 0x00000000ff00798f */ /* 0x000fe20002000000 */
[----:B------:R-:W-:Y:S05]  /*0880*/  BRA `(.L_x_6) ;  /* 0x0000000000047947 */ /* 0x000fea0003800000 */
.L_x_5:
[----:B------:R-:W-:Y:S06]  /*0890*/  BAR.SYNC.DEFER_BLOCKING 0x0 ;  /* 0x0000000000007b1d */ /* 0x000fec0000010000 */
.L_x_6:
[----:B------:R-:W-:Y:S05]  /*08a0*/  @!P2 BRA `(.L_x_7) ;  /* 0x0000009400e0a947 */ /* 0x000fea0003800000 */
[----:B------:R-:W-:-:S13]  /*08b0*/  ISETP.GT.U32.AND P0, PT, R6, 0x1, PT ;  /* 0x000000010600780c */ /* 0x000fda0003f04070 */
[----:B0-----:R-:W-:Y:S05]  /*08c0*/  @P0 EXIT ;  /* 0x000000000000094d */ /* 0x001fea0003800000 */
[----:B------:R-:W-:Y:S01]  /*08d0*/  ULDC.64 UR4, c[0x0][0x650] ;  /* 0x0001940000047ab9 */ /* 0x000fe20000000a00 */
[----:B------:R-:W-:Y:S01]  /*08e0*/  PRMT R0, RZ, 0x7610, R0 ;  /* 0x00007610ff007816 */ /* 0x000fe20000000000 */
[----:B------:R-:W-:Y:S01]  /*08f0*/  IMAD.MOV.U32 R153, RZ, RZ, -0x1 ;  /* 0xffffffffff997424 */ /* 0x000fe200078e00ff */
[----:B------:R-:W-:Y:S01]  /*0900*/  ISETP.GE.U32.AND P0, PT, R16, UR4, PT ;  /* 0x0000000410007c0c */ /* 0x000fe2000bf06070 */
[----:B------:R-:W-:Y:S02]  /*0910*/  IMAD.MOV.U32 R152, RZ, RZ, -0x1 ;  /* 0xffffffffff987424 */ /* 0x000fe400078e00ff */
[----:B------:R-:W-:Y:S01]  /*0920*/  IMAD.MOV.U32 R23, RZ, RZ, -0x1 ;  /* 0xffffffffff177424 */ /* 0x000fe200078e00ff */
[----:B------:R-:W-:-:S13]  /*0930*/  ISETP.GE.U32.AND.EX P0, PT, R17, UR5, PT, P0 ;  /* 0x0000000511007c0c */ /* 0x000fda000bf06100 */
[----:B------:R-:W-:Y:S05]  /*0940*/  @P0 BRA `(.L_x_8) ;  /* 0x00000004002c0947 */ /* 0x000fea0003800000 */
[----:B------:R-:W0:Y:S01]  /*0950*/  LDC.64 R24, c[0x0][0x628] ;  /* 0x00018a00ff187b82 */ /* 0x000e220000000a00 */
[----:B------:R-:W-:Y:S02]  /*0960*/  IMAD.MOV.U32 R8, RZ, RZ, R16 ;  /* 0x000000ffff087224 */ /* 0x000fe400078e0010 */
[----:B------:R-:W-:-:S05]  /*0970*/  IMAD.MOV.U32 R9, RZ, RZ, R17 ;  /* 0x000000ffff097224 */ /* 0x000fca00078e0011 */
[----:B------:R-:W1:Y:S08]  /*0980*/  LDC R0, c[0x0][0x630] ;  /* 0x00018c00ff007b82 */ /* 0x000e700000000800 */
[----:B------:R-:W2:Y:S01]  /*0990*/  LDC.64 R26, c[0x0][0x620] ;  /* 0x00018800ff1a7b82 */ /* 0x000ea20000000a00 */
[----:B0-----:R-:W-:-:S04]  /*09a0*/  ISETP.NE.U32.AND P0, PT, R24, RZ, PT ;  /* 0x000000ff1800720c */ /* 0x001fc80003f05070 */
[----:B------:R-:W-:-:S13]  /*09b0*/  ISETP.NE.AND.EX P0, PT, R25, RZ, PT, P0 ;  /* 0x000000ff1900720c */ /* 0x000fda0003f05300 */
[----:B-12---:R-:W-:Y:S05]  /*09c0*/  @!P0 BRA `(.L_x_9) ;  /* 0x0000000000288947 */ /* 0x006fea0003800000 */
[----:B------:R-:W0:Y:S02]  /*09d0*/  LDC R13, c[0x0][0x634] ;  /* 0x00018d00ff0d7b82 */ /* 0x000e240000000800 */
[----:B0-----:R-:W-:-:S05]  /*09e0*/  IADD3 R13, P0, R16, R13, RZ ;  /* 0x0000000d100d7210 */ /* 0x001fca0007f1e0ff */
[----:B------:R-:W-:-:S04]  /*09f0*/  IMAD.X R15, RZ, RZ, R17, P0 ;  /* 0x000000ffff0f7224 */ /* 0x000fc800000e0611 */
[----:B------:R-:W-:-:S04]  /*0a00*/  IMAD.WIDE.U32 R8, R15, R24, RZ ;  /* 0x000000180f087225 */ /* 0x000fc800078e00ff */
[----:B------:R-:W-:-:S04]  /*0a10*/  IMAD.WIDE.U32 R10, P0, R13, R25, R8 ;  /* 0x000000190d0a7225 */ /* 0x000fc80007800008 */
[----:B------:R-:W-:-:S04]  /*0a20*/  IMAD.WIDE.U32 R8, R13, R24, RZ ;  /* 0x000000180d087225 */ /* 0x000fc800078e00ff */
[----:B------:R-:W-:Y:S01]  /*0a30*/  IMAD.X R13, RZ, RZ, RZ, P0 ;  /* 0x000000ffff0d7224 */ /* 0x000fe200000e06ff */
[----:B------:R-:W-:Y:S01]  /*0a40*/  IADD3 RZ, P0, R9, R10, RZ ;  /* 0x0000000a09ff7210 */ /* 0x000fe20007f1e0ff */
[----:B------:R-:W-:-:S04]  /*0a50*/  IMAD.MOV.U32 R12, RZ, RZ, R11 ;  /* 0x000000ffff0c7224 */ /* 0x000fc800078e000b */
[----:B------:R-:W-:-:S08]  /*0a60*/  IMAD.WIDE.U32.X R8, R15, R25, R12, P0 ;  /* 0x000000190f087225 */ /* 0x000fd000000e040c */
.L_x_9:
[----:B------:R-:W0:Y:S01]  /*0a70*/  LDC.64 R24, c[0x0][0x640] ;  /* 0x00019000ff187b82 */ /* 0x000e220000000a00 */
[-CC-:B------:R-:W-:Y:S01]  /*0a80*/  SHF.R.U64 R28, R8, R0.reuse, R9.reuse ;  /* 0x00000000081c7219 */ /* 0x180fe20000001209 */
[----:B------:R-:W-:Y:S01]  /*0a90*/  IMAD R30, R7, R21, R4 ;  /* 0x00000015071e7224 */ /* 0x000fe200078e0204 */
[----:B------:R-:W-:Y:S01]  /*0aa0*/  SHF.R.U32.HI R0, RZ, R0, R9 ;  /* 0x00000000ff007219 */ /* 0x000fe20000011609 */
[----:B------:R-:W-:Y:S01]  /*0ab0*/  IMAD.MOV.U32 R21, RZ, RZ, 0x1 ;  /* 0x00000001ff157424 */ /* 0x000fe200078e00ff */
[----:B------:R-:W-:-:S03]  /*0ac0*/  IADD3 R5, P0, RZ, -R28, RZ ;  /* 0x8000001cff057210 */ /* 0x000fc60007f1e0ff */
[----:B------:R-:W1:Y:S02]  /*0ad0*/  LDC R6, c[0x0][0x618] ;  /* 0x00018600ff067b82 */ /* 0x000e640000000800 */
[----:B------:R-:W-:-:S04]  /*0ae0*/  IMAD.X R9, RZ, RZ, ~R0, P0 ;  /* 0x000000ffff097224 */ /* 0x000fc800000e0e00 */
[-C--:B------:R-:W-:Y:S02]  /*0af0*/  IMAD R0, R9, R26.reuse, RZ ;  /* 0x0000001a09007224 */ /* 0x080fe400078e02ff */
[----:B------:R-:W2:Y:S01]  /*0b00*/  LDC R11, c[0x0][0x608] ;  /* 0x00018200ff0b7b82 */ /* 0x000ea20000000800 */
[----:B------:R-:W-:-:S04]  /*0b10*/  IMAD.WIDE.U32 R8, R5, R26, R16 ;  /* 0x0000001a05087225 */ /* 0x000fc800078e0010 */
[----:B------:R-:W-:-:S03]  /*0b20*/  IMAD R5, R5, R27, R0 ;  /* 0x0000001b05057224 */ /* 0x000fc600078e0200 */
[----:B------:R-:W3:Y:S01]  /*0b30*/  LDC R12, c[0x0][0x658] ;  /* 0x00019600ff0c7b82 */ /* 0x000ee20000000800 */
[----:B0-----:R-:W-:Y:S01]  /*0b40*/  ISETP.NE.U32.AND P0, PT, R24, RZ, PT ;  /* 0x000000ff1800720c */ /* 0x001fe20003f05070 */
[----:B------:R-:W-:Y:S02]  /*0b50*/  IMAD.IADD R5, R9, 0x1, R5 ;  /* 0x0000000109057824 */ /* 0x000fe400078e0205 */
[----:B------:R-:W-:Y:S01]  /*0b60*/  IMAD.MOV.U32 R9, RZ, RZ, -0x1 ;  /* 0xffffffffff097424 */ /* 0x000fe200078e00ff */
[----:B------:R-:W-:-:S03]  /*0b70*/  ISETP.NE.AND.EX P0, PT, R25, RZ, PT, P0 ;  /* 0x000000ff1900720c */ /* 0x000fc60003f05300 */
[----:B------:R-:W0:Y:S01]  /*0b80*/  LDC R15, c[0x0][0x600] ;  /* 0x00018000ff0f7b82 */ /* 0x000e220000000800 */
[-CC-:B-1----:R-:W-:Y:S02]  /*0b90*/  SHF.R.U64 R13, R8, R6.reuse, R5.reuse ;  /* 0x00000006080d7219 */ /* 0x182fe40000001205 */
[----:B------:R-:W-:-:S05]  /*0ba0*/  SHF.R.U32.HI R0, RZ, R6, R5 ;  /* 0x00000006ff007219 */ /* 0x000fca0000011605 */
[----:B------:R-:W1:Y:S01]  /*0bb0*/  LDC R14, c[0x0][0x648] ;  /* 0x00019200ff0e7b82 */ /* 0x000e620000000800 */
[-CC-:B--2---:R-:W-:Y:S02]  /*0bc0*/  SHF.R.U64 R27, R13, R11.reuse, R0.reuse ;  /* 0x0000000b0d1b7219 */ /* 0x184fe40000001200 */
[----:B------:R-:W-:-:S05]  /*0bd0*/  SHF.R.U32.HI R5, RZ, R11, R0 ;  /* 0x0000000bff057219 */ /* 0x000fca0000011600 */
[----:B------:R-:W2:Y:S01]  /*0be0*/  LDC R20, c[0x0][0x638] ;  /* 0x00018e00ff147b82 */ /* 0x000ea20000000800 */
[-CC-:B---3--:R-:W-:Y:S02]  /*0bf0*/  SHF.R.U64 R26, R27, R12.reuse, R5.reuse ;  /* 0x0000000c1b1a7219 */ /* 0x188fe40000001205 */
[-C--:B------:R-:W-:Y:S02]  /*0c00*/  SHF.L.U32 R0, R9, R12.reuse, RZ ;  /* 0x0000000c09007219 */ /* 0x080fe400000006ff */
[----:B------:R-:W-:Y:S01]  /*0c10*/  SHF.R.U32.HI R5, RZ, R12, R5 ;  /* 0x0000000cff057219 */ /* 0x000fe20000011605 */
[----:B------:R-:W-:Y:S01]  /*0c20*/  IMAD.MOV.U32 R4, RZ, RZ, R26 ;  /* 0x000000ffff047224 */ /* 0x000fe200078e001a */
[----:B------:R-:W-:Y:S01]  /*0c30*/  LOP3.LUT R10, RZ, R0, RZ, 0x33, !PT ;  /* 0x00000000ff0a7212 */ /* 0x000fe200078e33ff */
[----:B------:R-:W3:Y:S01]  /*0c40*/  LDC R23, c[0x0][0x610] ;  /* 0x00018400ff177b82 */ /* 0x000ee20000000800 */
[----:B------:R-:W-:Y:S05]  /*0c50*/  @!P0 BRA `(.L_x_10) ;  /* 0x0000000000288947 */ /* 0x000fea0003800000 */
[----:B------:R-:W4:Y:S02]  /*0c60*/  LDC R9, c[0x0][0x64c] ;  /* 0x00019300ff097b82 */ /* 0x000f240000000800 */
[----:B----4-:R-:W-:-:S05]  /*0c70*/  IADD3 R9, P0, R26, R9, RZ ;  /* 0x000000091a097210 */ /* 0x010fca0007f1e0ff */
        /* <DEDUP_REMOVED lines=8> */
.L_x_10:
[----:B-1----:R-:W-:Y:S01]  /*0d00*/  SHF.R.U64 R4, R4, R14, R5 ;  /* 0x0000000e04047219 */ /* 0x002fe20000001205 */
[----:B0-----:R-:W-:Y:S01]  /*0d10*/  VIADD R6, R15, 0xffffffff ;  /* 0xffffffff0f067836 */ /* 0x001fe20000000000 */
[----:B------:R-:W-:Y:S02]  /*0d20*/  SHF.L.U32 R0, R21, R12, RZ ;  /* 0x0000000c15007219 */ /* 0x000fe400000006ff */
[----:B------:R-:W-:Y:S01]  /*0d30*/  LOP3.LUT R5, R27, R10, RZ, 0xc0, !PT ;  /* 0x0000000a1b057212 */ /* 0x000fe200078ec0ff */
[----:B------:R-:W-:Y:S01]  /*0d40*/  IMAD.MOV R7, RZ, RZ, -R4 ;  /* 0x000000ffff077224 */ /* 0x000fe200078e0a04 */
[----:B------:R-:W-:Y:S02]  /*0d50*/  SEL R3, R3, R30, !P1 ;  /* 0x0000001e03037207 */ /* 0x000fe40004800000 */
[----:B------:R-:W-:Y:S01]  /*0d60*/  LOP3.LUT R6, R13, R6, RZ, 0xc0, !PT ;  /* 0x000000060d067212 */ /* 0x000fe200078ec0ff */
[----:B------:R-:W-:Y:S02]  /*0d70*/  IMAD R4, R0, R4, R5 ;  /* 0x0000000400047224 */ /* 0x000fe400078e0205 */
[----:B--2---:R-:W-:-:S02]  /*0d80*/  IMAD R0, R7, R20, R26 ;  /* 0x0000001407007224 */ /* 0x004fc400078e021a */
[----:B---3--:R-:W-:Y:S02]  /*0d90*/  IMAD R3, R4, R23, R3 ;  /* 0x0000001704037224 */ /* 0x008fe400078e0203 */
[----:B------:R-:W-:Y:S02]  /*0da0*/  IMAD.MOV.U32 R5, RZ, RZ, 0x1 ;  /* 0x00000001ff057424 */ /* 0x000fe400078e00ff */
[----:B------:R-:W-:Y:S02]  /*0db0*/  IMAD R4, R0, R15, R6 ;  /* 0x0000000f00047224 */ /* 0x000fe400078e0206 */
[----:B------:R-:W-:Y:S01]  /*0dc0*/  IMAD.MOV.U32 R23, RZ, RZ, R28 ;  /* 0x000000ffff177224 */ /* 0x000fe200078e001c */
[----:B------:R-:W-:Y:S02]  /*0dd0*/  PRMT R0, R5, 0x7610, R0 ;  /* 0x0000761005007816 */ /* 0x000fe40000000000 */
[----:B------:R-:W-:Y:S02]  /*0de0*/  SEL R152, R4, R3, !P1 ;  /* 0x0000000304987207 */ /* 0x000fe40004800000 */
[----:B------:R-:W-:-:S07]  /*0df0*/  SEL R153, R3, R4, !P1 ;  /* 0x0000000403997207 */ /* 0x000fce0004800000 */
.L_x_8:
[----:B------:R-:W-:-:S08]  /*0e00*/  NOP ;  /* 0x0000000000007918 */ /* 0x000fd00000000000 */
[----:B------:R-:W0:Y:S02]  /*0e10*/  USETMAXREG.TRY_ALLOC.CTAPOOL UP0, 0xe8 ;  /* 0x000000e8000079c8 */ /* 0x000e240008000600 */
[----:B0-----:R-:W-:-:S13]  /*0e20*/  PLOP3.LUT P0, PT, PT, PT, UP0, 0x80, 0x0 ;  /* 0x000000000000781c */ /* 0x001fda0003f0f008 */
[----:B------:R-:W-:Y:S05]  /*0e30*/  @!P0 BRA `(.L_x_8) ;  /* 0xfffffffc00f08947 */ /* 0x000fea000383ffff */
[----:B------:R-:W-:Y:S01]  /*0e40*/  ULDC.64 UR4, c[0x0][0x598] ;  /* 0x0001660000047ab9 */ /* 0x000fe20000000a00 */
[----:B------:R-:W-:Y:S01]  /*0e50*/  ULDC.64 UR36, c[0x0][0x208] ;  /* 0x0000820000247ab9 */ /* 0x000fe20000000a00 */
[----:B------:R-:W-:-:S04]  /*0e60*/  ISETP.NE.U32.AND P0, PT, RZ, UR4, PT ;  /* 0x00000004ff007c0c */ /* 0x000fc8000bf05070 */
[----:B------:R-:W-:-:S13]  /*0e70*/  ISETP.NE.AND.EX P0, PT, RZ, UR5, PT, P0 ;  /* 0x00000005ff007c0c */ /* 0x000fda000bf05300 */
[----:B------:R-:W-:Y:S05]  /*0e80*/  @!P0 BRA `(.L_x_11) ;  /* 0x00000000001c8947 */ /* 0x000fea0003800000 */
[----:B------:R-:W0:Y:S02]  /*0e90*/  LDC.64 R4, c[0x0][0x598] ;  /* 0x00016600ff047b82 */ /* 0x000e240000000a00 */
[----:B0-----:R-:W2:Y:S02]  /*0ea0*/  LDG.E.64 R4, desc[UR36][R4.64] ;  /* 0x0000002404047981 */ /* 0x001ea4000c1e1b00 */
[----:B--2---:R-:W-:-:S04]  /*0eb0*/  ISETP.NE.U32.AND P0, PT, R4, RZ, PT ;  /* 0x000000ff0400720c */ /* 0x004fc80003f05070 */
[----:B------:R-:W-:-:S13]  /*0ec0*/  ISETP.NE.AND.EX P0, PT, R5, RZ, PT, P0 ;  /* 0x000000ff0500720c */ /* 0x000fda0003f05300 */
[----:B------:R-:W-:Y:S05]  /*0ed0*/  @!P0 BRA `(.L_x_11) ;  /* 0x0000000000088947 */ /* 0x000fea0003800000 */
[----:B------:R0:W5:Y:S01]  /*0ee0*/  LD.E R154, desc[UR36][R4.64] ;  /* 0x00000024049a7980 */ /* 0x000162000c101900 */
[----:B------:R-:W-:Y:S05]  /*0ef0*/  BRA `(.L_x_12) ;  /* 0x0000000000247947 */ /* 0x000fea0003800000 */
.L_x_11:
[----:B------:R-:W-:Y:S02]  /*0f00*/  ULDC.64 UR4, c[0x0][0x588] ;  /* 0x0001620000047ab9 */ /* 0x000fe40000000a00 */
[----:B------:R-:W-:-:S04]  /*0f10*/  ISETP.NE.U32.AND P0, PT, RZ, UR4, PT ;  /* 0x00000004ff007c0c */ /* 0x000fc8000bf05070 */
[----:B------:R-:W-:-:S13]  /*0f20*/  ISETP.NE.AND.EX P0, PT, RZ, UR5, PT, P0 ;  /* 0x00000005ff007c0c */ /* 0x000fda000bf05300 */
[----:B------:R-:W-:Y:S05]  /*0f30*/  @!P0 BRA `(.L_x_13) ;  /* 0x00000000000c8947 */ /* 0x000fea0003800000 */
[----:B------:R-:W0:Y:S02]  /*0f40*/  LDC.64 R154, c[0x0][0x588] ;  /* 0x00016200ff9a7b82 */ /* 0x000e240000000a00 */
[----:B0-----:R1:W5:Y:S01]  /*0f50*/  LDG.E R154, desc[UR36][R154.64] ;  /* 0x000000249a9a7981 */ /* 0x001362000c1e1900 */
[----:B------:R-:W-:Y:S05]  /*0f60*/  BRA `(.L_x_12) ;  /* 0x0000000000087947 */ /* 0x000fea0003800000 */
.L_x_13:
[----:B------:R-:W-:Y:S02]  /*0f70*/  ULDC UR4, c[0x0][0x580] ;  /* 0x0001600000047ab9 */ /* 0x000fe40000000800 */
[----:B------:R-:W-:-:S07]  /*0f80*/  IMAD.U32 R154, RZ, RZ, UR4 ;  /* 0x00000004ff9a7e24 */ /* 0x000fce000f8e00ff */
.L_x_12:
[----:B------:R-:W-:Y:S02]  /*0f90*/  ULDC.64 UR4, c[0x0][0x5a0] ;  /* 0x0001680000047ab9 */ /* 0x000fe40000000a00 */
[----:B------:R-:W-:-:S04]  /*0fa0*/  ISETP.NE.U32.AND P0, PT, RZ, UR4, PT ;  /* 0x00000004ff007c0c */ /* 0x000fc8000bf05070 */
[----:B------:R-:W-:-:S13]  /*0fb0*/  ISETP.NE.AND.EX P0, PT, RZ, UR5, PT, P0 ;  /* 0x00000005ff007c0c */ /* 0x000fda000bf05300 */
[----:B------:R-:W-:Y:S05]  /*0fc0*/  @!P0 BRA `(.L_x_14) ;  /* 0x00000000001c8947 */ /* 0x000fea0003800000 */
[----:B0-----:R-:W0:Y:S02]  /*0fd0*/  LDC.64 R4, c[0x0][0x5a0] ;  /* 0x00016800ff047b82 */ /* 0x001e240000000a00 */
[----:B0-----:R-:W2:Y:S02]  /*0fe0*/  LDG.E.64 R4, desc[UR36][R4.64] ;  /* 0x0000002404047981 */ /* 0x001ea4000c1e1b00 */
[----:B--2---:R-:W-:-:S04]  /*0ff0*/  ISETP.NE.U32.AND P0, PT, R4, RZ, PT ;  /* 0x000000ff0400720c */ /* 0x004fc80003f05070 */
[----:B------:R-:W-:-:S13]  /*1000*/  ISETP.NE.AND.EX P0, PT, R5, RZ, PT, P0 ;  /* 0x000000ff0500720c */ /* 0x000fda0003f05300 */
[----:B------:R-:W-:Y:S05]  /*1010*/  @!P0 BRA `(.L_x_14) ;  /* 0x0000000000088947 */ /* 0x000fea0003800000 */
[----:B-1----:R0:W5:Y:S01]  /*1020*/  LD.E R155, desc[UR36][R4.64] ;  /* 0x00000024049b7980 */ /* 0x002162000c101900 */
[----:B------:R-:W-:Y:S05]  /*1030*/  BRA `(.L_x_15) ;  /* 0x0000000000247947 */ /* 0x000fea0003800000 */
.L_x_14:
[----:B------:R-:W-:Y:S02]  /*1040*/  ULDC.64 UR4, c[0x0][0x590] ;  /* 0x0001640000047ab9 */ /* 0x000fe40000000a00 */
[----:B------:R-:W-:-:S04]  /*1050*/  ISETP.NE.U32.AND P0, PT, RZ, UR4, PT ;  /* 0x00000004ff007c0c */ /* 0x000fc8000bf05070 */
[----:B------:R-:W-:-:S13]  /*1060*/  ISETP.NE.AND.EX P0, PT, RZ, UR5, PT, P0 ;  /* 0x00000005ff007c0c */ /* 0x000fda000bf05300 */
[----:B------:R-:W-:Y:S05]  /*1070*/  @!P0 BRA `(.L_x_16) ;  /* 0x00000000000c8947 */ /* 0x000fea0003800000 */
[----:B0-----:R-:W1:Y:S02]  /*1080*/  LDC.64 R4, c[0x0][0x590] ;  /* 0x00016400ff047b82 */ /* 0x001e640000000a00 */
[----:B-1----:R1:W5:Y:S01]  /*1090*/  LDG.E R155, desc[UR36][R4.64] ;  /* 0x00000024049b7981 */ /* 0x002362000c1e1900 */
[----:B------:R-:W-:Y:S05]  /*10a0*/  BRA `(.L_x_15) ;  /* 0x0000000000087947 */ /* 0x000fea0003800000 */
.L_x_16:
[----:B------:R-:W-:Y:S02]  /*10b0*/  ULDC UR4, c[0x0][0x584] ;  /* 0x0001610000047ab9 */ /* 0x000fe40000000800 */
[----:B-1----:R-:W-:-:S07]  /*10c0*/  IMAD.U32 R155, RZ, RZ, UR4 ;  /* 0x00000004ff9b7e24 */ /* 0x002fce000f8e00ff */
.L_x_15:
[----:B------:R-:W-:-:S13]  /*10d0*/  LOP3.LUT P0, RZ, R0, 0xff, RZ, 0xc0, !PT ;  /* 0x000000ff00ff7812 */ /* 0x000fda000780c0ff */
[----:B------:R-:W-:Y:S05]  /*10e0*/  @!P0 EXIT ;  /* 0x000000000000894d */ /* 0x000fea0003800000 */
[----:B------:R-:W-:Y:S01]  /*10f0*/  ULDC UR4, c[0x0][0x28c] ;  /* 0x0000a30000047ab9 */ /* 0x000fe20000000800 */
[----:B------:R-:W-:Y:S01]  /*1100*/  LOP3.LUT R157, R19, 0x1, RZ, 0xfc, !PT ;  /* 0x00000001139d7812 */ /* 0x000fe200078efcff */
[----:B------:R-:W-:Y:S01]  /*1110*/  UIADD3 UR4, UR4, 0x1f, URZ ;  /* 0x0000001f04047890 */ /* 0x000fe2000fffe03f */
[----:B------:R-:W-:Y:S01]  /*1120*/  UMOV UR38, URZ ;  /* 0x0000003f00267c82 */ /* 0x000fe20008000000 */
[----:B------:R-:W-:Y:S02]  /*1130*/  UMOV UR39, URZ ;  /* 0x0000003f00277c82 */ /* 0x000fe40008000000 */
[----:B------:R-:W-:-:S04]  /*1140*/  USHF.R.S32.HI UR5, URZ, 0x1f, UR4 ;  /* 0x0000001f3f057899 */ /* 0x000fc80008011404 */
[----:B------:R-:W-:-:S04]  /*1150*/  ULEA.HI UR5, UR5, UR4, URZ, 0x5 ;  /* 0x0000000405057291 */ /* 0x000fc8000f8f283f */
[----:B------:R-:W-:-:S12]  /*1160*/  USHF.R.S32.HI UR40, URZ, 0x5, UR5 ;  /* 0x000000053f287899 */ /* 0x000fd80008011405 */
.L_x_292:
[----:B------:R-:W-:Y:S01]  /*1170*/  LOP3.LUT R0, R18, 0x80, RZ, 0xc0, !PT ;  /* 0x0000008012007812 */ /* 0x000fe200078ec0ff */
[----:B--2---:R-:W2:Y:S01]  /*1180*/  S2UR UR7, SR_CgaCtaId ;  /* 0x00000000000779c3 */ /* 0x004ea20000008800 */
[----:B------:R-:W-:Y:S02]  /*1190*/  UMOV UR6, 0x400 ;  /* 0x0000040000067882 */ /* 0x000fe40000000000 */
[----:B------:R-:W-:-:S06]  /*11a0*/  SHF.R.U32.HI R0, RZ, 0x7, R0 ;  /* 0x00000007ff007819 */ /* 0x000fcc0000011600 */
[----:B---3--:R-:W3:Y:S01]  /*11b0*/  SHFL.IDX PT, R0, R0, RZ, 0x1f ;  /* 0x00001fff00007589 */ /* 0x008ee200000e0000 */
[----:B--2---:R-:W-:Y:S01]  /*11c0*/  ULEA UR6, UR7, UR6, 0x18 ;  /* 0x0000000607067291 */ /* 0x004fe2000f8ec03f */
[----:B---3--:R-:W-:-:S13]  /*11d0*/  R2UR UR4, R0 ;  /* 0x00000000000472ca */ /* 0x008fda00000e0000 */
[----:B------:R-:W-:-:S04]  /*11e0*/  ULEA.HI UR5, UR4, UR4, URZ, 0x1 ;  /* 0x0000000404057291 */ /* 0x000fc8000f8f083f */
[----:B------:R-:W-:-:S04]  /*11f0*/  ULOP3.LUT UR5, UR5, 0xffffe, URZ, 0xc0, !UPT ;  /* 0x000ffffe05057892 */ /* 0x000fc8000f8ec03f */
[----:B------:R-:W-:-:S03]  /*1200*/  UIADD3 UR5, UR4, -UR5, URZ ;  /* 0x8000000504057290 */ /* 0x000fc6000fffe03f */
[----:B------:R-:W-:Y:S01]  /*1210*/  ULDC UR4, c[0x0][0x28c] ;  /* 0x0000a30000047ab9 */ /* 0x000fe20000000800 */
[----:B------:R-:W-:Y:S01]  /*1220*/  ULEA UR5, UR5, UR6, 0xc ;  /* 0x0000000605057291 */ /* 0x000fe2000f8e603f */
[----:B------:R-:W-:-:S03]  /*1230*/  ISETP.LT.AND P0, PT, RZ, UR4, PT ;  /* 0x00000004ff007c0c */ /* 0x000fc6000bf01270 */
[----:B------:R-:W-:-:S04]  /*1240*/  UIADD3 UR5, UR5, 0x100, URZ ;  /* 0x0000010005057890 */ /* 0x000fc8000fffe03f */
[----:B------:R-:W-:-:S04]  /*1250*/  USHF.R.U32.HI UR5, URZ, 0x4, UR5 ;  /* 0x000000043f057899 */ /* 0x000fc80008011605 */
[----:B------:R-:W-:Y:S02]  /*1260*/  ULOP3.LUT UR41, UR5, 0x3fff, URZ, 0xc0, !UPT ;  /* 0x00003fff05297892 */ /* 0x000fe4000f8ec03f */
[----:B-1----:R-:W-:Y:S10]  /*1270*/  @P0 BRA `(.L_x_17) ;  /* 0x0000000000400947 */ /* 0x002ff40003800000 */
[----:B------:R-:W-:Y:S01]  /*1280*/  MOV R0, 0x0 ;  /* 0x0000000000007802 */ /* 0x000fe20000000f00 */
[----:B------:R-:W-:Y:S01]  /*1290*/  ULDC.64 UR4, c[0x4][0x68] ;  /* 0x01001a0000047ab9 */ /* 0x000fe20000000a00 */
[----:B------:R-:W-:Y:S01]  /*12a0*/  ULDC.64 UR6, c[0x4][0x8] ;  /* 0x0100020000067ab9 */ /* 0x000fe20000000a00 */
[----:B01----:R-:W-:Y:S01]  /*12b0*/  IMAD.U32 R4, RZ, RZ, UR4 ;  /* 0x00000004ff047e24 */ /* 0x003fe2000f8e00ff */
[----:B------:R0:W1:Y:S01]  /*12c0*/  LDC.64 R14, c[0x4][R0] ;  /* 0x01000000000e7b82 */ /* 0x0000620000000a00 */
[----:B------:R-:W-:Y:S01]  /*12d0*/  IMAD.U32 R5, RZ, RZ, UR5 ;  /* 0x00000005ff057e24 */ /* 0x000fe2000f8e00ff */
[----:B------:R-:W-:Y:S01]  /*12e0*/  ULDC.64 UR4, c[0x4][0x70] ;  /* 0x01001c0000047ab9 */ /* 0x000fe20000000a00 */
[----:B------:R-:W-:Y:S02]  /*12f0*/  IMAD.U32 R10, RZ, RZ, UR6 ;  /* 0x00000006ff0a7e24 */ /* 0x000fe4000f8e00ff */
[----:B------:R-:W-:Y:S02]  /*1300*/  IMAD.U32 R6, RZ, RZ, UR4 ;  /* 0x00000004ff067e24 */ /* 0x000fe4000f8e00ff */
[----:B------:R-:W-:-:S02]  /*1310*/  IMAD.U32 R7, RZ, RZ, UR5 ;  /* 0x00000005ff077e24 */ /* 0x000fc4000f8e00ff */
[----:B------:R-:W-:Y:S02]  /*1320*/  IMAD.U32 R11, RZ, RZ, UR7 ;  /* 0x00000007ff0b7e24 */ /* 0x000fe4000f8e00ff */
[----:B------:R-:W-:Y:S02]  /*1330*/  IMAD.MOV.U32 R8, RZ, RZ, 0x1e1 ;  /* 0x000001e1ff087424 */ /* 0x000fe400078e00ff */
[----:B------:R-:W-:Y:S02]  /*1340*/  IMAD.MOV.U32 R12, RZ, RZ, 0x1 ;  /* 0x00000001ff0c7424 */ /* 0x000fe400078e00ff */
[----:B0-----:R-:W-:-:S07]  /*1350*/  IMAD.MOV.U32 R13, RZ, RZ, RZ ;  /* 0x000000ffff0d7224 */ /* 0x001fce00078e00ff */
[----:B------:R-:W-:-:S07]  /*1360*/  LEPC R20, `(.L_x_17) ;  /* 0x000000001014794e */ /* 0x000fce0000000000 */
[----:B-1---5:R-:W-:Y:S05]  /*1370*/  CALL.ABS.NOINC R14 ;  /* 0x000000000e007343 */ /* 0x022fea0003c00000 */
.L_x_17:
[----:B------:R-:W-:-:S13]  /*1380*/  ISETP.NE.AND P0, PT, R157, 0x3, PT ;  /* 0x000000039d00780c */ /* 0x000fda0003f05270 */
[----:B------:R-:W-:Y:S05]  /*1390*/  @!P0 BRA `(.L_x_18) ;  /* 0x0000000000048947 */ /* 0x000fea0003800000 */
[----:B------:R-:W-:Y:S01]  /*13a0*/  BPT.TRAP 0x1 ;  /* 0x000000040000795c */ /* 0x000fe20000300000 */
.L_x_18:
[----:B------:R-:W2:Y:S01]  /*13b0*/  S2UR UR5, SR_CgaCtaId ;  /* 0x00000000000579c3 */ /* 0x000ea20000008800 */
[----:B------:R-:W-:Y:S01]  /*13c0*/  UMOV UR4, 0x400 ;  /* 0x0000040000047882 */ /* 0x000fe20000000000 */
[----:B------:R-:W-:Y:S02]  /*13d0*/  IMAD.U32 R0, RZ, RZ, UR38 ;  /* 0x00000026ff007e24 */ /* 0x000fe4000f8e00ff */
[----:B------:R-:W-:-:S03]  /*13e0*/  IMAD.U32 R3, RZ, RZ, UR39 ;  /* 0x00000027ff037e24 */ /* 0x000fc6000f8e00ff */
[----:B------:R-:W-:Y:S01]  /*13f0*/  SHF.L.U32 R0, R0, 0x1f, RZ ;  /* 0x0000001f00007819 */ /* 0x000fe200000006ff */
[----:B--2---:R-:W-:-:S06]  /*1400*/  ULEA UR4, UR5, UR4, 0x18 ;  /* 0x0000000405047291 */ /* 0x004fcc000f8ec03f */
[----:B------:R-:W-:-:S04]  /*1410*/  IMAD.U32 R6, RZ, RZ, UR4 ;  /* 0x00000004ff067e24 */ /* 0x000fc8000f8e00ff */
[----:B------:R-:W-:-:S04]  /*1420*/  IMAD R3, R3, 0x8, R6 ;  /* 0x0000000803037824 */ /* 0x000fc800078e0206 */
[----:B------:R2:W3:Y:S01]  /*1430*/  SYNCS.PHASECHK.TRANS64.TRYWAIT P1, [R3+URZ], R0 ;  /* 0x00000000030075a7 */ /* 0x0004e2000802017f */
[----:B------:R-:W-:Y:S05]  /*1440*/  @!P0 BRA `(.L_x_19) ;  /* 0x0000000000048947 */ /* 0x000fea0003800000 */
[----:B------:R-:W-:Y:S01]  /*1450*/  BPT.TRAP 0x1 ;  /* 0x000000040000795c */ /* 0x000fe20000300000 */
.L_x_19:
[----:B---3--:R-:W-:Y:S05]  /*1460*/  @P1 BRA `(.L_x_20) ;  /* 0x0000000000081947 */ /* 0x008fea0003800000 */
[----:B------:R-:W3:Y:S02]  /*1470*/  SYNCS.PHASECHK.TRANS64.TRYWAIT P1, [R3+URZ], R0 ;  /* 0x00000000030075a7 */ /* 0x000ee4000802017f */
[----:B---3--:R-:W-:Y:S05]  /*1480*/  @!P1 BRA `(.L_x_21) ;  /* 0x000000a0002c9947 */ /* 0x008fea0003800000 */
.L_x_20:
[----:B------:R-:W-:-:S04]  /*1490*/  UISETP.LT.AND UP0, UPT, UR40, 0x1, UPT ;  /* 0x000000012800788c */ /* 0x000fc8000bf01270 */
[----:B------:R-:W-:-:S06]  /*14a0*/  USEL UR4, UR40, 0x1, UP0 ;  /* 0x0000000128047887 */ /* 0x000fcc0008000000 */
[----:B--23--:R-:W-:Y:S01]  /*14b0*/  IMAD.U32 R0, RZ, RZ, UR4 ;  /* 0x00000004ff007e24 */ /* 0x00cfe2000f8e00ff */
[----:B------:R-:W-:Y:S05]  /*14c0*/  WARPSYNC.ALL ;  /* 0x0000000000007948 */ /* 0x000fea0003800000 */
[----:B------:R-:W-:-:S04]  /*14d0*/  IADD3 R0, -R0, UR40, RZ ;  /* 0x0000002800007c10 */ /* 0x000fc8000fffe1ff */
[----:B------:R-:W-:Y:S02]  /*14e0*/  ISETP.GE.AND P1, PT, R0, 0x1, PT ;  /* 0x000000010000780c */ /* 0x000fe40003f26270 */
[----:B------:R-:W-:Y:S01]  /*14f0*/  R2UR UR4, R6 ;  /* 0x00000000060472ca */ /* 0x000fe200000e0000 */
[----:B------:R-:W-:Y:S01]  /*1500*/  ULOP3.LUT UR41, UR41, 0x10000, URZ, 0xfc, !UPT ;  /* 0x0001000029297892 */ /* 0x000fe2000f8efc3f */
[----:B------:R-:W-:Y:S01]  /*1510*/  WARPGROUP.ARRIVE ;  /* 0x00000000000079c5 */ /* 0x000fe20000000000 */
[----:B------:R-:W-:Y:S01]  /*1520*/  UMOV UR5, 0x80000020 ;  /* 0x8000002000057882 */ /* 0x000fe20000000000 */
[----:B------:R-:W-:-:S09]  /*1530*/  UMOV UR7, 0x80000020 ;  /* 0x8000002000077882 */ /* 0x000fd20000000000 */
[----:B------:R-:W-:-:S04]  /*1540*/  UIADD3 UR4, UR4, 0x6100, URZ ;  /* 0x0000610004047890 */ /* 0x000fc8000fffe03f */
[----:B------:R-:W-:-:S04]  /*1550*/  USHF.R.U32.HI UR4, URZ, 0x4, UR4 ;  /* 0x000000043f047899 */ /* 0x000fc80008011604 */
[----:B------:R-:W-:-:S04]  /*1560*/  ULOP3.LUT UR4, UR4, 0x3fff, URZ, 0xc0, !UPT ;  /* 0x00003fff04047892 */ /* 0x000fc8000f8ec03f */
[----:B------:R-:W-:Y:S02]  /*1570*/  ULOP3.LUT UR9, UR4, 0x10000, URZ, 0xfc, !UPT ;  /* 0x0001000004097892 */ /* 0x000fe4000f8efc3f */
[----:B------:R-:W-:Y:S02]  /*1580*/  ULEA UR4, UR39, UR41, 0x9 ;  /* 0x0000002927047291 */ /* 0x000fe4000f8e483f */
[----:B------:R-:W-:-:S09]  /*1590*/  ULEA UR6, UR39, UR9, 0xa ;  /* 0x0000000927067291 */ /* 0x000fd2000f8e503f */
[----:B------:R-:W-:Y:S01]  /*15a0*/  HGMMA.64x256x16.F32 R24, gdesc[UR4], RZ, !UPT, gsb0 ;  /* 0x03e00000041879f0 */ /* 0x000fe2000c0008ff */
[----:B------:R-:W-:Y:S02]  /*15b0*/  UIADD3 UR4, UR4, 0x2, URZ ;  /* 0x0000000204047890 */ /* 0x000fe4000fffe03f */
[----:B------:R-:W-:Y:S01]  /*15c0*/  UIADD3 UR6, UR6, 0x2, URZ ;  /* 0x0000000206067890 */ /* 0x000fe2000fffe03f */
[----:B------:R-:W-:Y:S01]  /*15d0*/  UMOV UR5, 0x80000020 ;  /* 0x8000002000057882 */ /* 0x000fe20000000000 */
[----:B------:R-:W-:Y:S01]  /*15e0*/  UMOV UR7, 0x80000020 ;  /* 0x8000002000077882 */ /* 0x000fe20000000000 */
[----:B------:R-:W-:Y:S02]  /*15f0*/  WARPGROUP.DEPBAR.LE gsb0, 0x0 ;  /* 0x00008000000079c5 */ /* 0x000fe40000010000 */
[----:B------:R-:W-:-:S15]  /*1600*/  WARPGROUP.ARRIVE ;  /* 0x00000000000079c5 */ /* 0x000fde0000000000 */
[----:B------:R-:W-:-:S05]  /*1610*/  NOP ;  /* 0x0000000000007918 */ /* 0x000fca0000000000 */
[----:B------:R-:W-:Y:S03]  /*1620*/  HGMMA.64x256x16.F32 R24, gdesc[UR4], R24, gsb0 ;  /* 0x03e00000041879f0 */ /* 0x000fe60008000818 */
[----:B------:R-:W-:Y:S02]  /*1630*/  WARPGROUP.DEPBAR.LE gsb0, 0x0 ;  /* 0x00008000000079c5 */ /* 0x000fe40000010000 */
[----:B------:R-:W-:Y:S05]  /*1640*/  @!P1 BRA `(.L_x_22) ;  /* 0x0000000000e89947 */ /* 0x000fea0003800000 */
[----:B------:R-:W-:Y:S02]  /*1650*/  UIADD3 UR4, UR39, 0x1, URZ ;  /* 0x0000000127047890 */ /* 0x000fe4000fffe03f */
[----:B------:R-:W-:Y:S02]  /*1660*/  IMAD.U32 R3, RZ, RZ, UR39 ;  /* 0x00000027ff037e24 */ /* 0x000fe4000f8e00ff */
[----:B------:R-:W-:-:S04]  /*1670*/  UISETP.NE.AND UP0, UPT, UR4, 0x3, UPT ;  /* 0x000000030400788c */ /* 0x000fc8000bf05270 */
[----:B------:R-:W-:Y:S02]  /*1680*/  USEL UR5, URZ, 0x1, UP0 ;  /* 0x000000013f057887 */ /* 0x000fe40008000000 */
[----:B------:R-:W-:Y:S02]  /*1690*/  USEL UR8, UR4, URZ, UP0 ;  /* 0x0000003f04087287 */ /* 0x000fe40008000000 */
[----:B------:R-:W-:-:S06]  /*16a0*/  ULOP3.LUT UR5, UR38, UR5, URZ, 0x3c, !UPT ;  /* 0x0000000526057292 */ /* 0x000fcc000f8e3c3f */
[----:B------:R-:W-:-:S07]  /*16b0*/  IMAD.U32 R7, RZ, RZ, UR5 ;  /* 0x00000005ff077e24 */ /* 0x000fce000f8e00ff */
.L_x_29:
[----:B------:R-:W-:Y:S05]  /*16c0*/  @!P0 BRA `(.L_x_23) ;  /* 0x0000000000048947 */ /* 0x000fea0003800000 */
[----:B------:R-:W-:Y:S01]  /*16d0*/  BPT.TRAP 0x1 ;  /* 0x000000040000795c */ /* 0x000fe20000300000 */
.L_x_23:
[----:B------:R-:W2:Y:S01]  /*16e0*/  S2UR UR5, SR_CgaCtaId ;  /* 0x00000000000579c3 */ /* 0x000ea20000008800 */
[----:B------:R-:W-:Y:S01]  /*16f0*/  UMOV UR4, 0x400 ;  /* 0x0000040000047882 */ /* 0x000fe20000000000 */
[----:B01----:R-:W-:Y:S01]  /*1700*/  IMAD.U32 R5, RZ, RZ, UR8 ;  /* 0x00000008ff057e24 */ /* 0x003fe2000f8e00ff */
[----:B------:R-:W-:Y:S01]  /*1710*/  SHF.L.U32 R4, R7, 0x1f, RZ ;  /* 0x0000001f07047819 */ /* 0x000fe200000006ff */
[----:B--2---:R-:W-:-:S06]  /*1720*/  ULEA UR4, UR5, UR4, 0x18 ;  /* 0x0000000405047291 */ /* 0x004fcc000f8ec03f */
[----:B------:R-:W-:-:S04]  /*1730*/  IMAD.U32 R6, RZ, RZ, UR4 ;  /* 0x00000004ff067e24 */ /* 0x000fc8000f8e00ff */
[----:B------:R-:W-:-:S04]  /*1740*/  IMAD R5, R5, 0x8, R6 ;  /* 0x0000000805057824 */ /* 0x000fc800078e0206 */
[----:B------:R0:W1:Y:S01]  /*1750*/  SYNCS.PHASECHK.TRANS64.TRYWAIT P1, [R5+URZ], R4 ;  /* 0x00000004050075a7 */ /* 0x000062000802017f */
[----:B------:R-:W-:Y:S05]  /*1760*/  @!P0 BRA `(.L_x_24) ;  /* 0x0000000000048947 */ /* 0x000fea0003800000 */
[----:B------:R-:W-:Y:S01]  /*1770*/  BPT.TRAP 0x1 ;  /* 0x000000040000795c */ /* 0x000fe20000300000 */
.L_x_24:
[----:B-1----:R-:W-:Y:S05]  /*1780*/  @P1 BRA `(.L_x_25) ;  /* 0x0000000000081947 */ /* 0x002fea0003800000 */
[----:B------:R-:W1:Y:S02]  /*1790*/  SYNCS.PHASECHK.TRANS64.TRYWAIT P1, [R5+URZ], R4 ;  /* 0x00000004050075a7 */ /* 0x000e64000802017f */
[----:B-1----:R-:W-:Y:S05]  /*17a0*/  @!P1 BRA `(.L_x_26) ;  /* 0x0000009c00789947 */ /* 0x002fea0003800000 */
.L_x_25:
[----:B------:R-:W-:Y:S01]  /*17b0*/  ULEA UR4, UR8, UR41, 0x9 ;  /* 0x0000002908047291 */ /* 0x000fe2000f8e483f */
[----:B------:R-:W-:Y:S01]  /*17c0*/  WARPGROUP.ARRIVE ;  /* 0x00000000000079c5 */ /* 0x000fe20000000000 */
[----:B------:R-:W-:Y:S01]  /*17d0*/  ULEA UR6, UR8, UR9, 0xa ;  /* 0x0000000908067291 */ /* 0x000fe2000f8e503f */
[----:B------:R-:W-:Y:S01]  /*17e0*/  UMOV UR5, 0x80000020 ;  /* 0x8000002000057882 */ /* 0x000fe20000000000 */
[----:B------:R-:W-:-:S07]  /*17f0*/  UMOV UR7, 0x80000020 ;  /* 0x8000002000077882 */ /* 0x000fce0000000000 */
[----:B------:R-:W-:Y:S01]  /*1800*/  HGMMA.64x256x16.F32 R24, gdesc[UR4], R24, gsb0 ;  /* 0x03e00000041879f0 */ /* 0x000fe20008000818 */
        /* <DEDUP_REMOVED lines=10> */
[----:B------:R-:W-:Y:S01]  /*18b0*/  BPT.TRAP 0x1 ;  /* 0x000000040000795c */ /* 0x000fe20000300000 */
.L_x_27:
[----:B------:R-:W-:-:S13]  /*18c0*/  ISETP.NE.AND P1, PT, R156, RZ, PT ;  /* 0x000000ff9c00720c */ /* 0x000fda0003f25270 */
[----:B01----:R-:W-:-:S04]  /*18d0*/  @P1 IMAD R4, R3, 0x8, R6 ;  /* 0x0000000803041824 */ /* 0x003fc800078e0206 */
[----:B------:R-:W-:-:S05]  /*18e0*/  @P1 VIADD R5, R4, 0x18 ;  /* 0x0000001804051836 */ /* 0x000fca0000000000 */
[----:B------:R-:W-:-:S04]  /*18f0*/  @P1 PRMT R5, R22, 0x654, R5 ;  /* 0x0000065416051816 */ /* 0x000fc80000000005 */
[----:B------:R0:W-:Y:S01]  /*1900*/  @P1 SYNCS.ARRIVE.TRANS64.RED.A1T0 RZ, [R5+URZ], RZ ;  /* 0x000000ff05ff19a7 */ /* 0x0001e2000810043f */
[----:B------:R-:W-:-:S13]  /*1910*/  ISETP.GT.U32.AND P1, PT, R19, 0x1, PT ;  /* 0x000000011300780c */ /* 0x000fda0003f24070 */
[----:B0-----:R-:W-:Y:S05]  /*1920*/  @P1 BRA `(.L_x_28) ;  /* 0x0000000000041947 */ /* 0x001fea0003800000 */
[----:B------:R-:W-:Y:S01]  /*1930*/  BPT.TRAP 0x1 ;  /* 0x000000040000795c */ /* 0x000fe20000300000 */
.L_x_28:
[----:B------:R-:W-:Y:S01]  /*1940*/  UIADD3 UR8, UR8, 0x1, URZ ;  /* 0x0000000108087890 */ /* 0x000fe2000fffe03f */
[C---:B------:R-:W-:Y:S01]  /*1950*/  ISETP.GT.AND P2, PT, R0.reuse, 0x1, PT ;  /* 0x000000010000780c */ /* 0x040fe20003f44270 */
[----:B------:R-:W-:Y:S02]  /*1960*/  VIADD R3, R3, 0x1 ;  /* 0x0000000103037836 */ /* 0x000fe40000000000 */
[----:B------:R-:W-:Y:S01]  /*1970*/  UISETP.NE.AND UP0, UPT, UR8, 0x3, UPT ;  /* 0x000000030800788c */ /* 0x000fe2000bf05270 */
[----:B------:R-:W-:Y:S02]  /*1980*/  VIADD R0, R0, 0xffffffff ;  /* 0xffffffff00007836 */ /* 0x000fe40000000000 */
[C---:B------:R-:W-:Y:S01]  /*1990*/  ISETP.NE.AND P1, PT, R3.reuse, 0x3, PT ;  /* 0x000000030300780c */ /* 0x040fe20003f25270 */
[----:B------:R-:W-:Y:S02]  /*19a0*/  USEL UR4, URZ, 0x1, UP0 ;  /* 0x000000013f047887 */ /* 0x000fe40008000000 */
[----:B------:R-:W-:Y:S01]  /*19b0*/  USEL UR8, UR8, URZ, UP0 ;  /* 0x0000003f08087287 */ /* 0x000fe20008000000 */
[----:B------:R-:W-:-:S03]  /*19c0*/  SEL R3, R3, RZ, P1 ;  /* 0x000000ff03037207 */ /* 0x000fc60000800000 */
[----:B------:R-:W-:Y:S01]  /*19d0*/  LOP3.LUT R7, R7, UR4, RZ, 0x3c, !PT ;  /* 0x0000000407077c12 */ /* 0x000fe2000f8e3cff */
[----:B------:R-:W-:Y:S07]  /*19e0*/  @P2 BRA `(.L_x_29) ;  /* 0xfffffffc00342947 */ /* 0x000fee000383ffff */
.L_x_22:
[----:B------:R-:W2:Y:S02]  /*19f0*/  LDC R0, c[0x0][0x28c] ;  /* 0x0000a300ff007b82 */ /* 0x000ea40000000800 */
[----:B--2---:R-:W-:-:S13]  /*1a00*/  ISETP.GE.AND P1, PT, R0, 0x1, PT ;  /* 0x000000010000780c */ /* 0x004fda0003f26270 */
[----:B------:R-:W-:Y:S05]  /*1a10*/  @!P1 BRA `(.L_x_30) ;  /* 0x0000000000509947 */ /* 0x000fea0003800000 */
[----:B------:R-:W-:Y:S05]  /*1a20*/  @!P0 BRA `(.L_x_31) ;  /* 0x0000000000048947 */ /* 0x000fea0003800000 */
[----:B------:R-:W-:Y:S01]  /*1a30*/  BPT.TRAP 0x1 ;  /* 0x000000040000795c */ /* 0x000fe20000300000 */
.L_x_31:
[----:B------:R-:W-:Y:S01]  /*1a40*/  ISETP.NE.AND P1, PT, R156, RZ, PT ;  /* 0x000000ff9c00720c */ /* 0x000fe20003f25270 */
[----:B------:R-:W-:Y:S01]  /*1a50*/  BSSY B0, `(.L_x_32) ;  /* 0x000000e000007945 */ /* 0x000fe20003800000 */
[----:B------:R-:W-:-:S11]  /*1a60*/  ISETP.GT.U32.AND P0, PT, R19, 0x1, PT ;  /* 0x000000011300780c */ /* 0x000fd60003f04070 */
[----:B------:R-:W-:Y:S05]  /*1a70*/  @!P1 BRA `(.L_x_33) ;  /* 0x00000000002c9947 */ /* 0x000fea0003800000 */
[----:B------:R-:W-:-:S04]  /*1a80*/  UISETP.LT.AND UP0, UPT, UR40, 0x1, UPT ;  /* 0x000000012800788c */ /* 0x000fc8000bf01270 */
[----:B------:R-:W-:-:S04]  /*1a90*/  USEL UR6, UR40, 0x1, UP0 ;  /* 0x0000000128067887 */ /* 0x000fc80008000000 */
[----:B------:R-:W-:-:S04]  /*1aa0*/  UIADD3 UR6, UR39, UR40, -UR6 ;  /* 0x0000002827067290 */ /* 0x000fc8000fffe806 */
[----:B------:R-:W-:-:S04]  /*1ab0*/  UIMAD.WIDE.U32 UR4, UR6, -0x55555555, URZ ;  /* 0xaaaaaaab060478a5 */ /* 0x000fc8000f8e003f */
[----:B------:R-:W-:-:S04]  /*1ac0*/  USHF.R.U32.HI UR4, URZ, 0x1, UR5 ;  /* 0x000000013f047899 */ /* 0x000fc80008011605 */
[----:B------:R-:W-:-:S06]  /*1ad0*/  UIMAD UR6, UR4, -0x3, UR6 ;  /* 0xfffffffd040678a4 */ /* 0x000fcc000f8e0206 */
[----:B------:R-:W-:-:S04]  /*1ae0*/  IMAD.U32 R3, RZ, RZ, UR6 ;  /* 0x00000006ff037e24 */ /* 0x000fc8000f8e00ff */
[----:B------:R-:W-:-:S04]  /*1af0*/  IMAD R0, R3, 0x8, R6 ;  /* 0x0000000803007824 */ /* 0x000fc800078e0206 */
[----:B------:R-:W-:-:S05]  /*1b00*/  VIADD R3, R0, 0x18 ;  /* 0x0000001800037836 */ /* 0x000fca0000000000 */
[----:B------:R-:W-:-:S04]  /*1b10*/  PRMT R3, R22, 0x654, R3 ;  /* 0x0000065416037816 */ /* 0x000fc80000000003 */
[----:B------:R2:W-:Y:S03]  /*1b20*/  SYNCS.ARRIVE.TRANS64.RED.A1T0 RZ, [R3+URZ], RZ ;  /* 0x000000ff03ff79a7 */ /* 0x0005e6000810043f */
.L_x_33:
[----:B------:R-:W-:Y:S05]  /*1b30*/  BSYNC B0 ;  /* 0x0000000000007941 */ /* 0x000fea0003800000 */
.L_x_32:
[----:B------:R-:W-:Y:S05]  /*1b40*/  @P0 BRA `(.L_x_30) ;  /* 0x0000000000040947 */ /* 0x000fea0003800000 */
[----:B------:R-:W-:Y:S01]  /*1b50*/  BPT.TRAP 0x1 ;  /* 0x000000040000795c */ /* 0x000fe20000300000 */
.L_x_30:
[----:B------:R-:W3:Y:S01]  /*1b60*/  LDC R7, c[0x0][0x288] ;  /* 0x0000a200ff077b82 */ /* 0x000ee20000000800 */
[--C-:B------:R-:W-:Y:S01]  /*1b70*/  SHF.R.U32.HI R0, RZ, 0x2, R18.reuse ;  /* 0x00000002ff007819 */ /* 0x100fe20000011612 */
[----:B------:R-:W-:Y:S01]  /*1b80*/  UIADD3 UR39, UR40, UR39, URZ ;  /* 0x0000002728277290 */ /* 0x000fe2000fffe03f */
[----:B01----:R-:W-:Y:S01]  /*1b90*/  LOP3.LUT R4, R18, 0x60, RZ, 0xc0, !PT ;  /* 0x0000006012047812 */ /* 0x003fe200078ec0ff */
[----:B------:R-:W-:Y:S01]  /*1ba0*/  ULDC UR7, c[0x0][0x284] ;  /* 0x0000a10000077ab9 */ /* 0x000fe20000000800 */
[----:B------:R-:W-:Y:S01]  /*1bb0*/  SHF.R.U32.HI R5, RZ, 0x7, R18 ;  /* 0x00000007ff057819 */ /* 0x000fe20000011612 */
[----:B------:R-:W-:Y:S01]  /*1bc0*/  UISETP.GT.U32.AND UP0, UPT, UR39, 0x2, UPT ;  /* 0x000000022700788c */ /* 0x000fe2000bf04070 */
[----:B--2---:R-:W-:Y:S01]  /*1bd0*/  LOP3.LUT R3, R0, 0x7, RZ, 0xc0, !PT ;  /* 0x0000000700037812 */ /* 0x004fe200078ec0ff */
[----:B------:R-:W-:Y:S01]  /*1be0*/  UISETP.GE.U32.AND UP1, UPT, UR40, 0x3, UPT ;  /* 0x000000032800788c */ /* 0x000fe2000bf26070 */
[----:B------:R-:W-:Y:S01]  /*1bf0*/  SHF.R.U32.HI R10, RZ, 0x1, R4 ;  /* 0x00000001ff0a7819 */ /* 0x000fe20000011604 */
[----:B------:R-:W-:Y:S01]  /*1c00*/  IMAD.SHL.U32 R4, R18, 0x2, RZ ;  /* 0x0000000212047824 */ /* 0x000fe200078e00ff */
[----:B------:R-:W-:Y:S01]  /*1c10*/  LOP3.LUT R0, R5, 0x1, RZ, 0xc0, !PT ;  /* 0x0000000105007812 */ /* 0x000fe200078ec0ff */
[----:B------:R-:W-:Y:S01]  /*1c20*/  UISETP.LT.U32.AND UP0, UPT, UR40, 0x3, UP0 ;  /* 0x000000032800788c */ /* 0x000fe20008701070 */
[----:B------:R-:W-:Y:S01]  /*1c30*/  IADD3 R5, RZ, -R10, -R3 ;  /* 0x8000000aff057210 */ /* 0x000fe20007ffe803 */
[----:B------:R-:W-:Y:S01]  /*1c40*/  ULDC.64 UR8, c[0x0][0x5d0] ;  /* 0x0001740000087ab9 */ /* 0x000fe20000000a00 */
[----:B------:R-:W-:Y:S01]  /*1c50*/  LOP3.LUT R9, R4, 0x6, RZ, 0xc0, !PT ;  /* 0x0000000604097812 */ /* 0x000fe200078ec0ff */
[C---:B------:R-:W-:Y:S01]  /*1c60*/  IMAD.SHL.U32 R6, R0.reuse, 0x40, RZ ;  /* 0x0000004000067824 */ /* 0x040fe200078e00ff */
[----:B------:R-:W-:Y:S01]  /*1c70*/  SHF.R.S32.HI R21, RZ, 0x1f, R23 ;  /* 0x0000001fff157819 */ /* 0x000fe20000011417 */
[----:B------:R-:W-:Y:S01]  /*1c80*/  IMAD R11, R0, -0x40, R5 ;  /* 0xffffffc0000b7824 */ /* 0x000fe200078e0205 */
[----:B------:R-:W-:Y:S01]  /*1c90*/  LOP3.LUT R0, R18, 0x3, RZ, 0xc0, !PT ;  /* 0x0000000312007812 */ /* 0x000fe200078ec0ff */
[----:B------:R-:W-:Y:S01]  /*1ca0*/  UIMAD.WIDE.U32 UR4, UR39, -0x55555555, URZ ;  /* 0xaaaaaaab270478a5 */ /* 0x000fe2000f8e003f */
[----:B------:R-:W-:Y:S01]  /*1cb0*/  PRMT R8, R9, 0x6540, R152 ;  /* 0x0000654009087816 */ /* 0x000fe20000000098 */
[----:B------:R-:W-:Y:S01]  /*1cc0*/  IMAD.SHL.U32 R152, R152, 0x100, RZ ;  /* 0x0000010098987824 */ /* 0x000fe200078e00ff */
[----:B------:R-:W-:Y:S01]  /*1cd0*/  USEL UR6, URZ, 0x1, !UP0 ;  /* 0x000000013f067887 */ /* 0x000fe2000c000000 */
[----:B---3--:R-:W-:Y:S01]  /*1ce0*/  IMAD R13, R0, -0x2, R7 ;  /* 0xfffffffe000d7824 */ /* 0x008fe200078e0207 */
[----:B------:R-:W-:Y:S01]  /*1cf0*/  SHF.R.S32.HI R9, RZ, 0x1f, R8 ;  /* 0x0000001fff097819 */ /* 0x000fe20000011408 */
[----:B------:R-:W-:Y:S01]  /*1d00*/  IMAD.SHL.U32 R0, R153, 0x80, RZ ;  /* 0x0000008099007824 */ /* 0x000fe200078e00ff */
[----:B------:R-:W-:Y:S01]  /*1d10*/  ISETP.GE.AND P0, PT, R152, R7, PT ;  /* 0x000000079800720c */ /* 0x000fe20003f06270 */
[----:B------:R-:W-:Y:S01]  /*1d20*/  IMAD R4, R21, UR8, RZ ;  /* 0x0000000815047c24 */ /* 0x000fe2000f8e02ff */
[----:B------:R-:W-:Y:S01]  /*1d30*/  LOP3.LUT R3, R6, 0x40, R3, 0xe2, !PT ;  /* 0x0000004006037812 */ /* 0x000fe200078ee203 */
[----:B------:R-:W-:Y:S01]  /*1d40*/  USHF.R.U32.HI UR4, URZ, 0x1, UR5 ;  /* 0x000000013f047899 */ /* 0x000fe20008011605 */
[C---:B------:R-:W-:Y:S01]  /*1d50*/  ISETP.GE.OR P0, PT, R0.reuse, UR7, P0 ;  /* 0x0000000700007c0c */ /* 0x040fe20008706670 */
[----:B------:R-:W-:Y:S01]  /*1d60*/  ULOP3.LUT UR38, UR38, UR6, URZ, 0x3c, !UPT ;  /* 0x0000000626267292 */ /* 0x000fe2000f8e3c3f */
[----:B------:R-:W-:Y:S01]  /*1d70*/  IMAD.WIDE R6, R153, 0x80, RZ ;  /* 0x0000008099067825 */ /* 0x000fe200078e02ff */
[----:B------:R-:W-:Y:S01]  /*1d80*/  UIMAD UR39, UR4, -0x3, UR39 ;  /* 0xfffffffd042778a4 */ /* 0x000fe2000f8e0227 */
[----:B------:R-:W-:Y:S01]  /*1d90*/  IADD3 R0, -R0, UR7, R11 ;  /* 0x0000000700007c10 */ /* 0x000fe2000fffe10b */
[----:B------:R-:W-:Y:S01]  /*1da0*/  @UP1 ULOP3.LUT UR38, UR38, 0x1, UR4, 0x78, !UPT ;  /* 0x0000000126261892 */ /* 0x000fe2000f8e7804 */
[C---:B------:R-:W-:Y:S01]  /*1db0*/  IMAD R15, R23.reuse, UR9, R4 ;  /* 0x00000009170f7c24 */ /* 0x040fe2000f8e0204 */
[----:B------:R-:W-:Y:S01]  /*1dc0*/  LOP3.LUT R169, R6, R3, R10, 0xfe, !PT ;  /* 0x0000000306a97212 */ /* 0x000fe200078efe0a */
[----:B------:R-:W-:-:S04]  /*1dd0*/  IMAD.WIDE.U32 R4, R23, UR8, R8 ;  /* 0x0000000817047c25 */ /* 0x000fc8000f8e0008 */
[----:B------:R-:W-:Y:S02]  /*1de0*/  IMAD.IADD R5, R5, 0x1, R15 ;  /* 0x0000000105057824 */ /* 0x000fe400078e020f */
[----:B------:R-:W-:Y:S02]  /*1df0*/  IMAD.IADD R3, R13, 0x1, -R152 ;  /* 0x000000010d037824 */ /* 0x000fe400078e0a98 */
[----:B------:R-:W-:Y:S01]  /*1e00*/  IMAD.MOV.U32 R153, RZ, RZ, -0x1 ;  /* 0xffffffffff997424 */ /* 0x000fe200078e00ff */
[----:B------:R-:W-:Y:S06]  /*1e10*/  @P0 BRA `(.L_x_34) ;  /* 0x0000007800dc0947 */ /* 0x000fec0003800000 */
[----:B------:R-:W0:Y:S01]  /*1e20*/  LDC.64 R10, c[0x0][0x5c8] ;  /* 0x00017200ff0a7b82 */ /* 0x000e220000000a00 */
[----:B-----5:R-:W-:Y:S01]  /*1e30*/  FSETP.NEU.AND P1, PT, R155, RZ, PT ;  /* 0x000000ff9b00720b */ /* 0x020fe20003f2d000 */
[----:B------:R-:W-:Y:S01]  /*1e40*/  BSSY B0, `(.L_x_34) ;  /* 0x00007b4000007945 */ /* 0x000fe20003800000 */
[----:B------:R-:W-:-:S04]  /*1e50*/  ISETP.GT.AND P0, PT, R3, RZ, PT ;  /* 0x000000ff0300720c */ /* 0x000fc80003f04270 */
[----:B------:R-:W-:Y:S01]  /*1e60*/  ISETP.GT.AND P3, PT, R0, RZ, P0 ;  /* 0x000000ff0000720c */ /* 0x000fe20000764270 */
[-C--:B0-----:R-:W-:Y:S02]  /*1e70*/  IMAD R12, R7, R10.reuse, RZ ;  /* 0x0000000a070c7224 */ /* 0x081fe400078e02ff */
[----:B------:R-:W-:-:S04]  /*1e80*/  IMAD.WIDE.U32 R160, R169, R10, R4 ;  /* 0x0000000aa9a07225 */ /* 0x000fc800078e0004 */
[----:B------:R-:W-:-:S04]  /*1e90*/  IMAD R5, R169, R11, R12 ;  /* 0x0000000ba9057224 */ /* 0x000fc800078e020c */
[----:B------:R-:W-:Y:S01]  /*1ea0*/  IMAD.IADD R171, R161, 0x1, R5 ;  /* 0x00000001a1ab7824 */ /* 0x000fe200078e0205 */
[----:B------:R-:W-:Y:S06]  /*1eb0*/  @!P1 BRA `(.L_x_35) ;  /* 0x0000005400989947 */ /* 0x000fec0003800000 */
[----:B------:R-:W0:Y:S01]  /*1ec0*/  LDC.64 R14, c[0x0][0x5b8] ;  /* 0x00016e00ff0e7b82 */ /* 0x000e220000000a00 */
[----:B------:R-:W-:-:S07]  /*1ed0*/  ULDC.64 UR4, c[0x0][0x5c0] ;  /* 0x0001700000047ab9 */ /* 0x000fce0000000a00 */
[----:B------:R-:W1:Y:S08]  /*1ee0*/  LDC.64 R166, c[0x0][0x5b0] ;  /* 0x00016c00ffa67b82 */ /* 0x000e700000000a00 */
[----:B------:R-:W2:Y:S01]  /*1ef0*/  LDC.64 R12, c[0x0][0x5a8] ;  /* 0x00016a00ff0c7b82 */ /* 0x000ea20000000a00 */
[-C--:B0-----:R-:W-:Y:S02]  /*1f00*/  IMAD R4, R21, R14.reuse, RZ ;  /* 0x0000000e15047224 */ /* 0x081fe400078e02ff */
[----:B------:R-:W-:-:S04]  /*1f10*/  IMAD.WIDE.U32 R162, R23, R14, R8 ;  /* 0x0000000e17a27225 */ /* 0x000fc800078e0008 */
[----:B------:R-:W-:Y:S02]  /*1f20*/  IMAD R161, R23, R15, R4 ;  /* 0x0000000f17a17224 */ /* 0x000fe400078e0204 */
[-C--:B-1----:R-:W-:Y:S02]  /*1f30*/  IMAD R6, R7, R166.reuse, RZ ;  /* 0x000000a607067224 */ /* 0x082fe400078e02ff */
[----:B------:R-:W-:Y:S02]  /*1f40*/  IMAD.IADD R21, R163, 0x1, R161 ;  /* 0x00000001a3157824 */ /* 0x000fe400078e02a1 */
[----:B------:R-:W-:Y:S02]  /*1f50*/  IMAD.MOV.U32 R20, RZ, RZ, R162 ;  /* 0x000000ffff147224 */ /* 0x000fe400078e00a2 */
[C---:B------:R-:W-:Y:S02]  /*1f60*/  IMAD R165, R169.reuse, R167, R6 ;  /* 0x000000a7a9a57224 */ /* 0x040fe400078e0206 */
[----:B------:R-:W-:-:S04]  /*1f70*/  IMAD.WIDE.U32 R4, R169, R166, R20 ;  /* 0x000000a6a9047225 */ /* 0x000fc800078e0014 */
[----:B------:R-:W-:Y:S01]  /*1f80*/  IMAD.IADD R5, R5, 0x1, R165 ;  /* 0x0000000105057824 */ /* 0x000fe200078e02a5 */
[----:B--2---:R-:W-:-:S04]  /*1f90*/  LEA R6, P1, R4, R12, 0x1 ;  /* 0x0000000c04067211 */ /* 0x004fc800078208ff */
[----:B------:R-:W-:-:S05]  /*1fa0*/  LEA.HI.X R7, R4, R13, R5, 0x1, P1 ;  /* 0x0000000d04077211 */ /* 0x000fca00008f0c05 */
[----:B------:R0:W2:Y:S01]  /*1fb0*/  @P3 LDG.E.LTC128B.U16 R15, desc[UR36][R6.64] ;  /* 0x00000024060f3981 */ /* 0x0000a2000c1e1520 */
[----:B------:R-:W-:Y:S01]  /*1fc0*/  IMAD.WIDE.U32 R158, R169, R166, R8 ;  /* 0x000000a6a99e7225 */ /* 0x000fe200078e0008 */
[----:B------:R-:W-:Y:S03]  /*1fd0*/  BSSY B1, `(.L_x_36) ;  /* 0x0000013000017945 */ /* 0x000fe60003800000 */
[----:B------:R-:W-:Y:S02]  /*1fe0*/  IMAD.IADD R159, R165, 0x1, R159 ;  /* 0x00000001a59f7824 */ /* 0x000fe400078e029f */
[----:B------:R-:W-:-:S04]  /*1ff0*/  IMAD.WIDE.U32 R158, R23, R14, R158 ;  /* 0x0000000e179e7225 */ /* 0x000fc800078e009e */
[----:B0-----:R-:W-:Y:S01]  /*2000*/  IMAD.IADD R7, R161, 0x1, R159 ;  /* 0x00000001a1077824 */ /* 0x001fe200078e029f */
[----:B------:R-:W-:Y:S02]  /*2010*/  LEA R6, P4, R158, R12, 0x1 ;  /* 0x0000000c9e067211 */ /* 0x000fe400078808ff */
[----:B------:R-:W-:Y:S02]  /*2020*/  SHF.L.U64.HI R159, R166, 0x3, R167 ;  /* 0x00000003a69f7819 */ /* 0x000fe400000102a7 */
[----:B------:R-:W-:Y:S01]  /*2030*/  LEA.HI.X R7, R158, R13, R7, 0x1, P4 ;  /* 0x0000000d9e077211 */ /* 0x000fe200020f0c07 */
[----:B------:R-:W-:Y:S02]  /*2040*/  IMAD.SHL.U32 R158, R166, 0x8, RZ ;  /* 0x00000008a69e7824 */ /* 0x000fe400078e00ff */
[----:B--2---:R-:W-:-:S05]  /*2050*/  HADD2.F32 R4, -RZ, R15.H0_H0 ;  /* 0x2000000fff047230 */ /* 0x004fca0000004100 */
[----:B------:R-:W-:Y:S01]  /*2060*/  FMUL R5, R4, R155 ;  /* 0x0000009b04057220 */ /* 0x000fe20000400000 */
[----:B------:R-:W-:-:S03]  /*2070*/  LEA R4, P1, R160, UR4, 0x1 ;  /* 0x00000004a0047c11 */ /* 0x000fc6000f8208ff */
[----:B------:R-:W-:Y:S01]  /*2080*/  FFMA R24, R24, R154, R5 ;  /* 0x0000009a18187223 */ /* 0x000fe20000000005 */
[----:B------:R-:W-:Y:S02]  /*2090*/  LEA.HI.X R5, R160, UR5, R171, 0x1, P1 ;  /* 0x00000005a0057c11 */ /* 0x000fe400088f0cab */
[----:B------:R-:W-:Y:S02]  /*20a0*/  ISETP.GT.AND P1, PT, R3, 0x1, PT ;  /* 0x000000010300780c */ /* 0x000fe40003f24270 */
[----:B------:R-:W-:Y:S02]  /*20b0*/  F2FP.F16.F32.PACK_AB R24, RZ, R24 ;  /* 0x00000018ff18723e */ /* 0x000fe400000000ff */
[----:B------:R-:W-:-:S03]  /*20c0*/  ISETP.GT.AND P2, PT, R0, RZ, P1 ;  /* 0x000000ff0000720c */ /* 0x000fc60000f44270 */
[----:B------:R0:W-:Y:S10]  /*20d0*/  @P3 STG.E.U16 desc[UR36][R4.64], R24 ;  /* 0x0000001804003986 */ /* 0x0001f4000c101524 */
[----:B------:R-:W-:Y:S05]  /*20e0*/  @!P2 BRA `(.L_x_37) ;  /* 0x000000000004a947 */ /* 0x000fea0003800000 */
[----:B------:R1:W5:Y:S02]  /*20f0*/  LDG.E.LTC128B.U16 R15, desc[UR36][R6.64+0x2] ;  /* 0x00000224060f7981 */ /* 0x000364000c1e1520 */
.L_x_37:
[----:B------:R-:W-:Y:S05]  /*2100*/  BSYNC B1 ;  /* 0x0000000000017941 */ /* 0x000fea0003800000 */
.L_x_36:
[----:B-----5:R-:W-:Y:S01]  /*2110*/  HADD2.F32 R20, -RZ, R15.H0_H0 ;  /* 0x2000000fff147230 */ /* 0x020fe20000004100 */
[----:B------:R-:W-:Y:S01]  /*2120*/  ISETP.GT.AND P0, PT, R0, 0x8, P0 ;  /* 0x000000080000780c */ /* 0x000fe20000704270 */
[----:B------:R-:W-:Y:S01]  /*2130*/  IMAD.WIDE.U32 R158, R169, R166, R158 ;  /* 0x000000a6a99e7225 */ /* 0x000fe200078e009e */
[----:B------:R-:W-:-:S03]  /*2140*/  PRMT R152, R15, 0x7610, R152 ;  /* 0x000076100f987816 */ /* 0x000fc60000000098 */
[----:B------:R-:W-:Y:S01]  /*2150*/  FMUL R20, R20, R155 ;  /* 0x0000009b14147220 */ /* 0x000fe20000400000 */
[----:B------:R-:W-:Y:S01]  /*2160*/  IMAD.IADD R165, R165, 0x1, R159 ;  /* 0x00000001a5a57824 */ /* 0x000fe200078e029f */
[----:B------:R-:W-:Y:S02]  /*2170*/  IADD3 R162, P3, R162, R158, RZ ;  /* 0x0000009ea2a27210 */ /* 0x000fe40007f7e0ff */
[----:B------:R-:W-:-:S03]  /*2180*/  FFMA R25, R25, R154, R20 ;  /* 0x0000009a19197223 */ /* 0x000fc60000000014 */
[----:B------:R-:W-:Y:S01]  /*2190*/  IMAD.X R21, R165, 0x1, R21, P3 ;  /* 0x00000001a5157824 */ /* 0x000fe200018e0615 */
[C---:B------:R-:W-:Y:S02]  /*21a0*/  LEA R20, P3, R162.reuse, R12, 0x1 ;  /* 0x0000000ca2147211 */ /* 0x040fe400078608ff */
[----:B------:R-:W-:Y:S02]  /*21b0*/  F2FP.F16.F32.PACK_AB R25, RZ, R25 ;  /* 0x00000019ff19723e */ /* 0x000fe400000000ff */
[----:B------:R-:W-:Y:S02]  /*21c0*/  LEA.HI.X R21, R162, R13, R21, 0x1, P3 ;  /* 0x0000000da2157211 */ /* 0x000fe400018f0c15 */
[----:B------:R-:W-:-:S05]  /*21d0*/  PRMT R159, R25, 0x7610, R159 ;  /* 0x00007610199f7816 */ /* 0x000fca000000009f */
[----:B------:R2:W-:Y:S04]  /*21e0*/  @P2 STG.E.U16 desc[UR36][R4.64+0x2], R159 ;  /* 0x0000029f04002986 */ /* 0x0005e8000c101524 */
[----:B------:R-:W0:Y:S01]  /*21f0*/  @P0 LDG.E.LTC128B.U16 R152, desc[UR36][R20.64] ;  /* 0x0000002414980981 */ /* 0x000e22000c1e1520 */
[----:B------:R-:W-:Y:S01]  /*2200*/  IADD3 R8, P2, R8, R158, RZ ;  /* 0x0000009e08087210 */ /* 0x000fe20007f5e0ff */
[----:B------:R-:W-:Y:S01]  /*2210*/  BSSY B1, `(.L_x_38) ;  /* 0x0000011000017945 */ /* 0x000fe20003800000 */
[----:B------:R-:W-:Y:S02]  /*2220*/  SHF.L.U64.HI R11, R10, 0x4, R11 ;  /* 0x000000040a0b7819 */ /* 0x000fe4000001020b */
[----:B------:R-:W-:Y:S01]  /*2230*/  ISETP.GT.AND P1, PT, R0, 0x8, P1 ;  /* 0x000000080000780c */ /* 0x000fe20000f24270 */
[----:B------:R-:W-:Y:S01]  /*2240*/  IMAD.X R9, R9, 0x1, R165, P2 ;  /* 0x0000000109097824 */ /* 0x000fe200010e06a5 */
[----:B------:R-:W-:Y:S01]  /*2250*/  LEA R10, P2, R10, R4, 0x4 ;  /* 0x000000040a0a7211 */ /* 0x000fe200078420ff */
[----:B------:R-:W-:-:S04]  /*2260*/  IMAD.WIDE.U32 R14, R23, R14, R8 ;  /* 0x0000000e170e7225 */ /* 0x000fc800078e0008 */
[----:B------:R-:W-:Y:S01]  /*2270*/  IMAD.X R11, R11, 0x1, R5, P2 ;  /* 0x000000010b0b7824 */ /* 0x000fe200010e0605 */
[----:B------:R-:W-:Y:S01]  /*2280*/  LEA R8, P3, R14, R12, 0x1 ;  /* 0x0000000c0e087211 */ /* 0x000fe200078608ff */
[----:B------:R-:W-:-:S05]  /*2290*/  IMAD.IADD R9, R161, 0x1, R15 ;  /* 0x00000001a1097824 */ /* 0x000fca00078e020f */
[----:B------:R-:W-:Y:S01]  /*22a0*/  LEA.HI.X R9, R14, R13, R9, 0x1, P3 ;  /* 0x0000000d0e097211 */ /* 0x000fe200018f0c09 */
[----:B0-----:R-:W-:-:S05]  /*22b0*/  HADD2.F32 R24, -RZ, R152.H0_H0 ;  /* 0x20000098ff187230 */ /* 0x001fca0000004100 */
[----:B------:R-:W-:-:S04]  /*22c0*/  FMUL R25, R24, R155 ;  /* 0x0000009b18197220 */ /* 0x000fc80000400000 */
[----:B------:R-:W-:-:S05]  /*22d0*/  FFMA R25, R26, R154, R25 ;  /* 0x0000009a1a197223 */ /* 0x000fca0000000019 */
[----:B------:R-:W-:-:S05]  /*22e0*/  F2FP.F16.F32.PACK_AB R25, RZ, R25 ;  /* 0x00000019ff19723e */ /* 0x000fca00000000ff */
[----:B------:R2:W-:Y:S01]  /*22f0*/  @P0 STG.E.U16 desc[UR36][R10.64], R25 ;  /* 0x000000190a000986 */ /* 0x0005e2000c101524 */
[----:B------:R-:W-:Y:S05]  /*2300*/  @!P1 BRA `(.L_x_39) ;  /* 0x0000000000049947 */ /* 0x000fea0003800000 */
[----:B------:R0:W5:Y:S02]  /*2310*/  LDG.E.LTC128B.U16 R152, desc[UR36][R8.64+0x2] ;  /* 0x0000022408987981 */ /* 0x000164000c1e1520 */
.L_x_39:
[----:B------:R-:W-:Y:S05]  /*2320*/  BSYNC B1 ;  /* 0x0000000000017941 */ /* 0x000fea0003800000 */
.L_x_38:
[----:B-----5:R-:W-:Y:S01]  /*2330*/  HADD2.F32 R12, -RZ, R152.H0_H0 ;  /* 0x20000098ff0c7230 */ /* 0x020fe20000004100 */
[----:B------:R-:W-:Y:S01]  /*2340*/  ISETP.GT.AND P0, PT, R3, 0x8, PT ;  /* 0x000000080300780c */ /* 0x000fe20003f04270 */
[----:B------:R-:W-:Y:S03]  /*2350*/  BSSY B1, `(.L_x_40) ;  /* 0x0000008000017945 */ /* 0x000fe60003800000 */
[----:B------:R-:W-:Y:S01]  /*2360*/  FMUL R12, R12, R155 ;  /* 0x0000009b0c0c7220 */ /* 0x000fe20000400000 */
[----:B------:R-:W-:-:S03]  /*2370*/  ISETP.GT.AND P2, PT, R0, RZ, P0 ;  /* 0x000000ff0000720c */ /* 0x000fc60000744270 */
[----:B------:R-:W-:-:S05]  /*2380*/  FFMA R12, R27, R154, R12 ;  /* 0x0000009a1b0c7223 */ /* 0x000fca000000000c */
[----:B------:R-:W-:-:S05]  /*2390*/  F2FP.F16.F32.PACK_AB R12, RZ, R12 ;  /* 0x0000000cff0c723e */ /* 0x000fca00000000ff */
[----:B------:R3:W-:Y:S01]  /*23a0*/  @P1 STG.E.U16 desc[UR36][R10.64+0x2], R12 ;  /* 0x0000020c0a001986 */ /* 0x0007e2000c101524 */
[----:B------:R-:W-:Y:S05]  /*23b0*/  @!P2 BRA `(.L_x_41) ;  /* 0x000000000004a947 */ /* 0x000fea0003800000 */
[----:B------:R4:W5:Y:S02]  /*23c0*/  LDG.E.LTC128B.U16 R152, desc[UR36][R6.64+0x10] ;  /* 0x0000102406987981 */ /* 0x000964000c1e1520 */
.L_x_41:
[----:B------:R-:W-:Y:S05]  /*23d0*/  BSYNC B1 ;  /* 0x0000000000017941 */ /* 0x000fea0003800000 */
.L_x_40:
[----:B---3-5:R-:W-:Y:S01]  /*23e0*/  HADD2.F32 R12, -RZ, R152.H0_H0 ;  /* 0x20000098ff0c7230 */ /* 0x028fe20000004100 */
        /* <DEDUP_REMOVED lines=9> */
.L_x_43:
[----:B------:R-:W-:Y:S05]  /*2480*/  BSYNC B1 ;  /* 0x0000000000017941 */ /* 0x000fea0003800000 */
.L_x_42:
[----:B-----5:R-:W-:Y:S01]  /*2490*/  HADD2.F32 R12, -RZ, R152.H0_H0 ;  /* 0x20000098ff0c7230 */ /* 0x020fe20000004100 */
[----:B------:R-:W-:Y:S01]  /*24a0*/  ISETP.GT.AND P0, PT, R0, 0x8, P0 ;  /* 0x000000080000780c */ /* 0x000fe20000704270 */
[----:B------:R-:W-:Y:S03]  /*24b0*/  BSSY B1, `(.L_x_44) ;  /* 0x0000007000017945 */ /* 0x000fe60003800000 */
[----:B------:R-:W-:-:S04]  /*24c0*/  FMUL R12, R12, R155 ;  /* 0x0000009b0c0c7220 */ /* 0x000fc80000400000 */
[----:B------:R-:W-:-:S05]  /*24d0*/  FFMA R12, R29, R154, R12 ;  /* 0x0000009a1d0c7223 */ /* 0x000fca000000000c */
[----:B------:R-:W-:-:S05]  /*24e0*/  F2FP.F16.F32.PACK_AB R12, RZ, R12 ;  /* 0x0000000cff0c723e */ /* 0x000fca00000000ff */
[----:B------:R0:W-:Y:S01]  /*24f0*/  @P3 STG.E.U16 desc[UR36][R4.64+0x12], R12 ;  /* 0x0000120c04003986 */ /* 0x0001e2000c101524 */
[----:B------:R-:W-:Y:S05]  /*2500*/  @!P0 BRA `(.L_x_45) ;  /* 0x0000000000048947 */ /* 0x000fea0003800000 */
[----:B------:R0:W5:Y:S02]  /*2510*/  LDG.E.LTC128B.U16 R152, desc[UR36][R8.64+0x10] ;  /* 0x0000102408987981 */ /* 0x000164000c1e1520 */
.L_x_45:
[----:B------:R-:W-:Y:S05]  /*2520*/  BSYNC B1 ;  /* 0x0000000000017941 */ /* 0x000fea0003800000 */
.L_x_44:
[----:B0----5:R-:W-:Y:S01]  /*2530*/  HADD2.F32 R12, -RZ, R152.H0_H0 ;  /* 0x20000098ff0c7230 */ /* 0x021fe20000004100 */
[----:B------:R-:W-:Y:S01]  /*2540*/  ISETP.GT.AND P1, PT, R0, 0x8, P1 ;  /* 0x000000080000780c */ /* 0x000fe20000f24270 */
[----:B------:R-:W-:Y:S03]  /*2550*/  BSSY B1, `(.L_x_46) ;  /* 0x0000007000017945 */ /* 0x000fe60003800000 */
[----:B---3--:R-:W-:-:S04]  /*2560*/  FMUL R13, R12, R155 ;  /* 0x0000009b0c0d7220 */ /* 0x008fc80000400000 */
[----:B------:R-:W-:-:S05]  /*2570*/  FFMA R13, R30, R154, R13 ;  /* 0x0000009a1e0d7223 */ /* 0x000fca000000000d */
[----:B------:R-:W-:-:S05]  /*2580*/  F2FP.F16.F32.PACK_AB R13, RZ, R13 ;  /* 0x0000000dff0d723e */ /* 0x000fca00000000ff */
[----:B------:R0:W-:Y:S01]  /*2590*/  @P0 STG.E.U16 desc[UR36][R10.64+0x10], R13 ;  /* 0x0000100d0a000986 */ /* 0x0001e2000c101524 */
[----:B------:R-:W-:Y:S05]  /*25a0*/  @!P1 BRA `(.L_x_47) ;  /* 0x0000000000049947 */ /* 0x000fea0003800000 */
[----:B------:R3:W5:Y:S02]  /*25b0*/  LDG.E.LTC128B.U16 R152, desc[UR36][R8.64+0x12] ;  /* 0x0000122408987981 */ /* 0x000764000c1e1520 */
.L_x_47:
[----:B------:R-:W-:Y:S05]  /*25c0*/  BSYNC B1 ;  /* 0x0000000000017941 */ /* 0x000fea0003800000 */
.L_x_46:
        /* <DEDUP_REMOVED lines=10> */
.L_x_49:
[----:B------:R-:W-:Y:S05]  /*2670*/  BSYNC B1 ;  /* 0x0000000000017941 */ /* 0x000fea0003800000 */
.L_x_48:
[----:B0----5:R-:W-:Y:S01]  /*2680*/  HADD2.F32 R12, -RZ, R152.H0_H0 ;  /* 0x20000098ff0c7230 */ /* 0x021fe20000004100 */
        /* <DEDUP_REMOVED lines=9> */
.L_x_51:
[----:B------:R-:W-:Y:S05]  /*2720*/  BSYNC B1 ;  /* 0x0000000000017941 */ /* 0x000fea0003800000 */
.L_x_50:
        /* <DEDUP_REMOVED lines=9> */
.L_x_53:
[----:B------:R-:W-:Y:S05]  /*27c0*/  BSYNC B1 ;  /* 0x0000000000017941 */ /* 0x000fea0003800000 */
.L_x_52:
[----:B0----5:R-:W-:Y:S01]  /*27d0*/  HADD2.F32 R12, -RZ, R152.H0_H0 ;  /* 0x20000098ff0c7230 */ /* 0x021fe20000004100 */
        /* <DEDUP_REMOVED lines=8> */
.L_x_55:
[----:B------:R-:W-:Y:S05]  /*2860*/  BSYNC B1 ;  /* 0x0000000000017941 */ /* 0x000fea0003800000 */
.L_x_54:
        /* <DEDUP_REMOVED lines=10> */
.L_x_57:
[----:B------:R-:W-:Y:S05]  /*2910*/  BSYNC B1 ;  /* 0x0000000000017941 */ /* 0x000fea0003800000 */
.L_x_56:
        /* <DEDUP_REMOVED lines=10> */
.L_x_59:
[----:B------:R-:W-:Y:S05]  /*29c0*/  BSYNC B1 ;  /* 0x0000000000017941 */ /* 0x000fea0003800000 */
.L_x_58:
        /* <DEDUP_REMOVED lines=9> */
.L_x_61:
[----:B------:R-:W-:Y:S05]  /*2a60*/  BSYNC B1 ;  /* 0x0000000000017941 */ /* 0x000fea0003800000 */
.L_x_60:
        /* <DEDUP_REMOVED lines=9> */
.L_x_63:
[----:B------:R-:W-:Y:S05]  /*2b00*/  BSYNC B1 ;  /* 0x0000000000017941 */ /* 0x000fea0003800000 */
.L_x_62:
        /* <DEDUP_REMOVED lines=10> */
.L_x_65:
[----:B------:R-:W-:Y:S05]  /*2bb0*/  BSYNC B1 ;  /* 0x0000000000017941 */ /* 0x000fea0003800000 */
.L_x_64:
        /* <DEDUP_REMOVED lines=10> */
.L_x_67:
[----:B------:R-:W-:Y:S05]  /*2c60*/  BSYNC B1 ;  /* 0x0000000000017941 */ /* 0x000fea0003800000 */
.L_x_66:
        /* <DEDUP_REMOVED lines=9> */
.L_x_69:
[----:B------:R-:W-:Y:S05]  /*2d00*/  BSYNC B1 ;  /* 0x0000000000017941 */ /* 0x000fea0003800000 */
.L_x_68:
        /* <DEDUP_REMOVED lines=9> */
.L_x_71:
[----:B------:R-:W-:Y:S05]  /*2da0*/  BSYNC B1 ;  /* 0x0000000000017941 */ /* 0x000fea0003800000 */
.L_x_70:
        /* <DEDUP_REMOVED lines=10> */
.L_x_73:
[----:B------:R-:W-:Y:S05]  /*2e50*/  BSYNC B1 ;  /* 0x0000000000017941 */ /* 0x000fea0003800000 */
.L_x_72:
        /* <DEDUP_REMOVED lines=10> */
.L_x_75:
[----:B------:R-:W-:Y:S05]  /*2f00*/  BSYNC B1 ;  /* 0x0000000000017941 */ /* 0x000fea0003800000 */
.L_x_74:
        /* <DEDUP_REMOVED lines=9> */
.L_x_77:
[----:B------:R-:W-:Y:S05]  /*2fa0*/  BSYNC B1 ;  /* 0x0000000000017941 */ /* 0x000fea0003800000 */
.L_x_76:
        /* <DEDUP_REMOVED lines=9> */
.L_x_79:
[----:B------:R-:W-:Y:S05]  /*3040*/  BSYNC B1 ;  /* 0x0000000000017941 */ /* 0x000fea0003800000 */
.L_x_78:
        /* <DEDUP_REMOVED lines=10> */
.L_x_81:
[----:B------:R-:W-:Y:S05]  /*30f0*/  BSYNC B1 ;  /* 0x0000000000017941 */ /* 0x000fea0003800000 */
.L_x_80:
        /* <DEDUP_REMOVED lines=10> */
.L_x_83:
[----:B------:R-:W-:Y:S05]  /*31a0*/  BSYNC B1 ;  /* 0x0000000000017941 */ /* 0x000fea0003800000 */
.L_x_82:
        /* <DEDUP_REMOVED lines=9> */
.L_x_85:
[----:B------:R-:W-:Y:S05]  /*3240*/  BSYNC B1 ;  /* 0x0000000000017941 */ /* 0x000fea0003800000 */
.L_x_84:
        /* <DEDUP_REMOVED lines=9> */
.L_x_87:
[----:B------:R-:W-:Y:S05]  /*32e0*/  BSYNC B1 ;  /* 0x0000000000017941 */ /* 0x000fea0003800000 */
.L_x_86:
        /* <DEDUP_REMOVED lines=10> */
.L_x_89:
[----:B------:R-:W-:Y:S05]  /*3390*/  BSYNC B1 ;  /* 0x0000000000017941 */ /* 0x000fea0003800000 */
.L_x_88:
        /* <DEDUP_REMOVED lines=10> */
.L_x_91:
[----:B------:R-:W-:Y:S05]  /*3440*/  BSYNC B1 ;  /* 0x0000000000017941 */ /* 0x000fea0003800000 */
.L_x_90:
        /* <DEDUP_REMOVED lines=9> */
.L_x_93:
[----:B------:R-:W-:Y:S05]  /*34e0*/  BSYNC B1 ;  /* 0x0000000000017941 */ /* 0x000fea0003800000 */
.L_x_92:
        /* <DEDUP_REMOVED lines=9> */
.L_x_95:
[----:B------:R-:W-:Y:S05]  /*3580*/  BSYNC B1 ;  /* 0x0000000000017941 */ /* 0x000fea0003800000 */
.L_x_94:
        /* <DEDUP_REMOVED lines=10> */
.L_x_97:
[----:B------:R-:W-:Y:S05]  /*3630*/  BSYNC B1 ;  /* 0x0000000000017941 */ /* 0x000fea0003800000 */
.L_x_96:
        /* <DEDUP_REMOVED lines=10> */
.L_x_99:
[----:B------:R-:W-:Y:S05]  /*36e0*/  BSYNC B1 ;  /* 0x0000000000017941 */ /* 0x000fea0003800000 */
.L_x_98:
        /* <DEDUP_REMOVED lines=9> */
.L_x_101:
[----:B------:R-:W-:Y:S05]  /*3780*/  BSYNC B1 ;  /* 0x0000000000017941 */ /* 0x000fea0003800000 */
.L_x_100:
        /* <DEDUP_REMOVED lines=9> */
.L_x_103:
[----:B------:R-:W-:Y:S05]  /*3820*/  BSYNC B1 ;  /* 0x0000000000017941 */ /* 0x000fea0003800000 */
.L_x_102:
        /* <DEDUP_REMOVED lines=10> */
.L_x_105:
[----:B------:R-:W-:Y:S05]  /*38d0*/  BSYNC B1 ;  /* 0x0000000000017941 */ /* 0x000fea0003800000 */
.L_x_104:
        /* <DEDUP_REMOVED lines=10> */
.L_x_107:
[----:B------:R-:W-:Y:S05]  /*3980*/  BSYNC B1 ;  /* 0x0000000000017941 */ /* 0x000fea0003800000 */
.L_x_106:
        /* <DEDUP_REMOVED lines=9> */
.L_x_109:
[----:B------:R-:W-:Y:S05]  /*3a20*/  BSYNC B1 ;  /* 0x0000000000017941 */ /* 0x000fea0003800000 */
.L_x_108:
        /* <DEDUP_REMOVED lines=9> */
.L_x_111:
[----:B------:R-:W-:Y:S05]  /*3ac0*/  BSYNC B1 ;  /* 0x0000000000017941 */ /* 0x000fea0003800000 */
.L_x_110:
        /* <DEDUP_REMOVED lines=10> */
.L_x_113:
[----:B------:R-:W-:Y:S05]  /*3b70*/  BSYNC B1 ;  /* 0x0000000000017941 */ /* 0x000fea0003800000 */
.L_x_112:
        /* <DEDUP_REMOVED lines=10> */
.L_x_115:
[----:B------:R-:W-:Y:S05]  /*3c20*/  BSYNC B1 ;  /* 0x0000000000017941 */ /* 0x000fea0003800000 */
.L_x_114:
        /* <DEDUP_REMOVED lines=9> */
.L_x_117:
[----:B------:R-:W-:Y:S05]  /*3cc0*/  BSYNC B1 ;  /* 0x0000000000017941 */ /* 0x000fea0003800000 */
.L_x_116:
        /* <DEDUP_REMOVED lines=9> */
.L_x_119:
[----:B------:R-:W-:Y:S05]  /*3d60*/  BSYNC B1 ;  /* 0x0000000000017941 */ /* 0x000fea0003800000 */
.L_x_118:
        /* <DEDUP_REMOVED lines=10> */
.L_x_121:
[----:B------:R-:W-:Y:S05]  /*3e10*/  BSYNC B1 ;  /* 0x0000000000017941 */ /* 0x000fea0003800000 */
.L_x_120:
        /* <DEDUP_REMOVED lines=10> */
.L_x_123:
[----:B------:R-:W-:Y:S05]  /*3ec0*/  BSYNC B1 ;  /* 0x0000000000017941 */ /* 0x000fea0003800000 */
.L_x_122:
        /* <DEDUP_REMOVED lines=9> */
.L_x_125:
[----:B------:R-:W-:Y:S05]  /*3f60*/  BSYNC B1 ;  /* 0x0000000000017941 */ /* 0x000fea0003800000 */
.L_x_124:
        /* <DEDUP_REMOVED lines=9> */
.L_x_127:
[----:B------:R-:W-:Y:S05]  /*4000*/  BSYNC B1 ;  /* 0x0000000000017941 */ /* 0x000fea0003800000 */
.L_x_126:
        /* <DEDUP_REMOVED lines=10> */
.L_x_129:
[----:B------:R-:W-:Y:S05]  /*40b0*/  BSYNC B1 ;  /* 0x0000000000017941 */ /* 0x000fea0003800000 */
.L_x_128:
        /* <DEDUP_REMOVED lines=10> */
.L_x_131:
[----:B------:R-:W-:Y:S05]  /*4160*/  BSYNC B1 ;  /* 0x0000000000017941 */ /* 0x000fea0003800000 */
.L_x_130:
        /* <DEDUP_REMOVED lines=9> */
.L_x_133:
[----:B------:R-:W-:Y:S05]  /*4200*/  BSYNC B1 ;  /* 0x0000000000017941 */ /* 0x000fea0003800000 */
.L_x_132:
        /* <DEDUP_REMOVED lines=9> */
.L_x_135:
[----:B------:R-:W-:Y:S05]  /*42a0*/  BSYNC B1 ;  /* 0x0000000000017941 */ /* 0x000fea0003800000 */
.L_x_134:
        /* <DEDUP_REMOVED lines=10> */
.L_x_137:
[----:B------:R-:W-:Y:S05]  /*4350*/  BSYNC B1 ;  /* 0x0000000000017941 */ /* 0x000fea0003800000 */
.L_x_136:
        /* <DEDUP_REMOVED lines=10> */
.L_x_139:
[----:B------:R-:W-:Y:S05]  /*4400*/  BSYNC B1 ;  /* 0x0000000000017941 */ /* 0x000fea0003800000 */
.L_x_138:
        /* <DEDUP_REMOVED lines=9> */
.L_x_141:
[----:B------:R-:W-:Y:S05]  /*44a0*/  BSYNC B1 ;  /* 0x0000000000017941 */ /* 0x000fea0003800000 */
.L_x_140:
        /* <DEDUP_REMOVED lines=9> */
.L_x_143:
[----:B------:R-:W-:Y:S05]  /*4540*/  BSYNC B1 ;  /* 0x0000000000017941 */ /* 0x000fea0003800000 */
.L_x_142:
        /* <DEDUP_REMOVED lines=10> */
.L_x_145:
[----:B------:R-:W-:Y:S05]  /*45f0*/  BSYNC B1 ;  /* 0x0000000000017941 */ /* 0x000fea0003800000 */
.L_x_144:
        /* <DEDUP_REMOVED lines=10> */
.L_x_147:
[----:B------:R-:W-:Y:S05]  /*46a0*/  BSYNC B1 ;  /* 0x0000000000017941 */ /* 0x000fea0003800000 */
.L_x_146:
        /* <DEDUP_REMOVED lines=9> */
.L_x_149:
[----:B------:R-:W-:Y:S05]  /*4740*/  BSYNC B1 ;  /* 0x0000000000017941 */ /* 0x000fea0003800000 */
.L_x_148:
        /* <DEDUP_REMOVED lines=9> */
.L_x_151:
[----:B------:R-:W-:Y:S05]  /*47e0*/  BSYNC B1 ;  /* 0x0000000000017941 */ /* 0x000fea0003800000 */
.L_x_150:
        /* <DEDUP_REMOVED lines=10> */
.L_x_153:
[----:B------:R-:W-:Y:S05]  /*4890*/  BSYNC B1 ;  /* 0x0000000000017941 */ /* 0x000fea0003800000 */
.L_x_152:
        /* <DEDUP_REMOVED lines=10> */
.L_x_155:
[----:B------:R-:W-:Y:S05]  /*4940*/  BSYNC B1 ;  /* 0x0000000000017941 */ /* 0x000fea0003800000 */
.L_x_154:
        /* <DEDUP_REMOVED lines=9> */
.L_x_157:
[----:B------:R-:W-:Y:S05]  /*49e0*/  BSYNC B1 ;  /* 0x0000000000017941 */ /* 0x000fea0003800000 */
.L_x_156:
        /* <DEDUP_REMOVED lines=9> */
.L_x_159:
[----:B------:R-:W-:Y:S05]  /*4a80*/  BSYNC B1 ;  /* 0x0000000000017941 */ /* 0x000fea0003800000 */
.L_x_158:
        /* <DEDUP_REMOVED lines=10> */
.L_x_161:
[----:B------:R-:W-:Y:S05]  /*4b30*/  BSYNC B1 ;  /* 0x0000000000017941 */ /* 0x000fea0003800000 */
.L_x_160:
        /* <DEDUP_REMOVED lines=10> */
.L_x_163:
[----:B------:R-:W-:Y:S05]  /*4be0*/  BSYNC B1 ;  /* 0x0000000000017941 */ /* 0x000fea0003800000 */
.L_x_162:
        /* <DEDUP_REMOVED lines=9> */
.L_x_165:
[----:B------:R-:W-:Y:S05]  /*4c80*/  BSYNC B1 ;  /* 0x0000000000017941 */ /* 0x000fea0003800000 */
.L_x_164:
        /* <DEDUP_REMOVED lines=9> */
.L_x_167:
[----:B------:R-:W-:Y:S05]  /*4d20*/  BSYNC B1 ;  /* 0x0000000000017941 */ /* 0x000fea0003800000 */
.L_x_166:
        /* <DEDUP_REMOVED lines=10> */
.L_x_169:
[----:B------:R-:W-:Y:S05]  /*4dd0*/  BSYNC B1 ;  /* 0x0000000000017941 */ /* 0x000fea0003800000 */
.L_x_168:
        /* <DEDUP_REMOVED lines=10> */
.L_x_171:
[----:B------:R-:W-:Y:S05]  /*4e80*/  BSYNC B1 ;  /* 0x0000000000017941 */ /* 0x000fea0003800000 */
.L_x_170:
        /* <DEDUP_REMOVED lines=9> */
.L_x_173:
[----:B------:R-:W-:Y:S05]  /*4f20*/  BSYNC B1 ;  /* 0x0000000000017941 */ /* 0x000fea0003800000 */
.L_x_172:
        /* <DEDUP_REMOVED lines=9> */
.L_x_175:
[----:B------:R-:W-:Y:S05]  /*4fc0*/  BSYNC B1 ;  /* 0x0000000000017941 */ /* 0x000fea0003800000 */
.L_x_174:
        /* <DEDUP_REMOVED lines=10> */
.L_x_177:
[----:B------:R-:W-:Y:S05]  /*5070*/  BSYNC B1 ;  /* 0x0000000000017941 */ /* 0x000fea0003800000 */
.L_x_176:
        /* <DEDUP_REMOVED lines=10> */
.L_x_179:
[----:B------:R-:W-:Y:S05]  /*5120*/  BSYNC B1 ;  /* 0x0000000000017941 */ /* 0x000fea0003800000 */
.L_x_178:
        /* <DEDUP_REMOVED lines=9> */
.L_x_181:
[----:B------:R-:W-:Y:S05]  /*51c0*/  BSYNC B1 ;  /* 0x0000000000017941 */ /* 0x000fea0003800000 */
.L_x_180:
        /* <DEDUP_REMOVED lines=9> */
.L_x_183:
[----:B------:R-:W-:Y:S05]  /*5260*/  BSYNC B1 ;  /* 0x0000000000017941 */ /* 0x000fea0003800000 */
.L_x_182:
        /* <DEDUP_REMOVED lines=10> */
.L_x_185:
[----:B------:R-:W-:Y:S05]  /*5310*/  BSYNC B1 ;  /* 0x0000000000017941 */ /* 0x000fea0003800000 */
.L_x_184:
        /* <DEDUP_REMOVED lines=10> */
.L_x_187:
[----:B------:R-:W-:Y:S05]  /*53c0*/  BSYNC B1 ;  /* 0x0000000000017941 */ /* 0x000fea0003800000 */
.L_x_186:
        /* <DEDUP_REMOVED lines=9> */
.L_x_189:
[----:B------:R-:W-:Y:S05]  /*5460*/  BSYNC B1 ;  /* 0x0000000000017941 */ /* 0x000fea0003800000 */
.L_x_188:
        /* <DEDUP_REMOVED lines=9> */
.L_x_191:
[----:B------:R-:W-:Y:S05]  /*5500*/  BSYNC B1 ;  /* 0x0000000000017941 */ /* 0x000fea0003800000 */
.L_x_190:
        /* <DEDUP_REMOVED lines=10> */
.L_x_193:
[----:B------:R-:W-:Y:S05]  /*55b0*/  BSYNC B1 ;  /* 0x0000000000017941 */ /* 0x000fea0003800000 */
.L_x_192:
        /* <DEDUP_REMOVED lines=10> */
.L_x_195:
[----:B------:R-:W-:Y:S05]  /*5660*/  BSYNC B1 ;  /* 0x0000000000017941 */ /* 0x000fea0003800000 */
.L_x_194:
        /* <DEDUP_REMOVED lines=9> */
.L_x_197:
[----:B------:R-:W-:Y:S05]  /*5700*/  BSYNC B1 ;  /* 0x0000000000017941 */ /* 0x000fea0003800000 */
.L_x_196:
        /* <DEDUP_REMOVED lines=9> */
.L_x_199:
[----:B------:R-:W-:Y:S05]  /*57a0*/  BSYNC B1 ;  /* 0x0000000000017941 */ /* 0x000fea0003800000 */
.L_x_198:
        /* <DEDUP_REMOVED lines=10> */
.L_x_201:
[----:B------:R-:W-:Y:S05]  /*5850*/  BSYNC B1 ;  /* 0x0000000000017941 */ /* 0x000fea0003800000 */
.L_x_200:
        /* <DEDUP_REMOVED lines=10> */
.L_x_203:
[----:B------:R-:W-:Y:S05]  /*5900*/  BSYNC B1 ;  /* 0x0000000000017941 */ /* 0x000fea0003800000 */
.L_x_202:
        /* <DEDUP_REMOVED lines=9> */
.L_x_205:
[----:B------:R-:W-:Y:S05]  /*59a0*/  BSYNC B1 ;  /* 0x0000000000017941 */ /* 0x000fea0003800000 */
.L_x_204:
        /* <DEDUP_REMOVED lines=9> */
.L_x_207:
[----:B------:R-:W-:Y:S05]  /*5a40*/  BSYNC B1 ;  /* 0x0000000000017941 */ /* 0x000fea0003800000 */
.L_x_206:
        /* <DEDUP_REMOVED lines=10> */
.L_x_209:
[----:B------:R-:W-:Y:S05]  /*5af0*/  BSYNC B1 ;  /* 0x0000000000017941 */ /* 0x000fea0003800000 */
.L_x_208:
        /* <DEDUP_REMOVED lines=10> */
.L_x_211:
[----:B------:R-:W-:Y:S05]  /*5ba0*/  BSYNC B1 ;  /* 0x0000000000017941 */ /* 0x000fea0003800000 */
.L_x_210:
        /* <DEDUP_REMOVED lines=9> */
.L_x_213:
[----:B------:R-:W-:Y:S05]  /*5c40*/  BSYNC B1 ;  /* 0x0000000000017941 */ /* 0x000fea0003800000 */
.L_x_212:
        /* <DEDUP_REMOVED lines=9> */
.L_x_215:
[----:B------:R-:W-:Y:S05]  /*5ce0*/  BSYNC B1 ;  /* 0x0000000000017941 */ /* 0x000fea0003800000 */
.L_x_214:
        /* <DEDUP_REMOVED lines=10> */
.L_x_217:
[----:B------:R-:W-:Y:S05]  /*5d90*/  BSYNC B1 ;  /* 0x0000000000017941 */ /* 0x000fea0003800000 */
.L_x_216:
        /* <DEDUP_REMOVED lines=10> */
.L_x_219:
[----:B------:R-:W-:Y:S05]  /*5e40*/  BSYNC B1 ;  /* 0x0000000000017941 */ /* 0x000fea0003800000 */
.L_x_218:
        /* <DEDUP_REMOVED lines=9> */
.L_x_221:
[----:B------:R-:W-:Y:S05]  /*5ee0*/  BSYNC B1 ;  /* 0x0000000000017941 */ /* 0x000fea0003800000 */
.L_x_220:
        /* <DEDUP_REMOVED lines=9> */
.L_x_223:
[----:B------:R-:W-:Y:S05]  /*5f80*/  BSYNC B1 ;  /* 0x0000000000017941 */ /* 0x000fea0003800000 */
.L_x_222:
        /* <DEDUP_REMOVED lines=10> */
.L_x_225:
[----:B------:R-:W-:Y:S05]  /*6030*/  BSYNC B1 ;  /* 0x0000000000017941 */ /* 0x000fea0003800000 */
.L_x_224:
        /* <DEDUP_REMOVED lines=10> */
.L_x_227:
[----:B------:R-:W-:Y:S05]  /*60e0*/  BSYNC B1 ;  /* 0x0000000000017941 */ /* 0x000fea0003800000 */
.L_x_226:
        /* <DEDUP_REMOVED lines=9> */
.L_x_229:
[----:B------:R-:W-:Y:S05]  /*6180*/  BSYNC B1 ;  /* 0x0000000000017941 */ /* 0x000fea0003800000 */
.L_x_228:
        /* <DEDUP_REMOVED lines=9> */
.L_x_231:
[----:B------:R-:W-:Y:S05]  /*6220*/  BSYNC B1 ;  /* 0x0000000000017941 */ /* 0x000fea0003800000 */
.L_x_230:
        /* <DEDUP_REMOVED lines=10> */
.L_x_233:
[----:B------:R-:W-:Y:S05]  /*62d0*/  BSYNC B1 ;  /* 0x0000000000017941 */ /* 0x000fea0003800000 */
.L_x_232:
        /* <DEDUP_REMOVED lines=10> */
.L_x_235:
[----:B------:R-:W-:Y:S05]  /*6380*/  BSYNC B1 ;  /* 0x0000000000017941 */ /* 0x000fea0003800000 */
.L_x_234:
        /* <DEDUP_REMOVED lines=9> */
.L_x_237:
[----:B------:R-:W-:Y:S05]  /*6420*/  BSYNC B1 ;  /* 0x0000000000017941 */ /* 0x000fea0003800000 */
.L_x_236:
        /* <DEDUP_REMOVED lines=9> */
.L_x_239:
[----:B------:R-:W-:Y:S05]  /*64c0*/  BSYNC B1 ;  /* 0x0000000000017941 */ /* 0x000fea0003800000 */
.L_x_238:
        /* <DEDUP_REMOVED lines=10> */
.L_x_241:
[----:B------:R-:W-:Y:S05]  /*6570*/  BSYNC B1 ;  /* 0x0000000000017941 */ /* 0x000fea0003800000 */
.L_x_240:
        /* <DEDUP_REMOVED lines=10> */
.L_x_243:
[----:B------:R-:W-:Y:S05]  /*6620*/  BSYNC B1 ;  /* 0x0000000000017941 */ /* 0x000fea0003800000 */
.L_x_242:
        /* <DEDUP_REMOVED lines=9> */
.L_x_245:
[----:B------:R-:W-:Y:S05]  /*66c0*/  BSYNC B1 ;  /* 0x0000000000017941 */ /* 0x000fea0003800000 */
.L_x_244:
        /* <DEDUP_REMOVED lines=9> */
.L_x_247:
[----:B------:R-:W-:Y:S05]  /*6760*/  BSYNC B1 ;  /* 0x0000000000017941 */ /* 0x000fea0003800000 */
.L_x_246:
        /* <DEDUP_REMOVED lines=10> */
.L_x_249:
[----:B------:R-:W-:Y:S05]  /*6810*/  BSYNC B1 ;  /* 0x0000000000017941 */ /* 0x000fea0003800000 */
.L_x_248:
        /* <DEDUP_REMOVED lines=10> */
.L_x_251:
[----:B------:R-:W-:Y:S05]  /*68c0*/  BSYNC B1 ;  /* 0x0000000000017941 */ /* 0x000fea0003800000 */
.L_x_250:
        /* <DEDUP_REMOVED lines=9> */
.L_x_253:
[----:B------:R-:W-:Y:S05]  /*6960*/  BSYNC B1 ;  /* 0x0000000000017941 */ /* 0x000fea0003800000 */
.L_x_252:
        /* <DEDUP_REMOVED lines=9> */
.L_x_255:
[----:B------:R-:W-:Y:S05]  /*6a00*/  BSYNC B1 ;  /* 0x0000000000017941 */ /* 0x000fea0003800000 */
.L_x_254:
        /* <DEDUP_REMOVED lines=10> */
.L_x_257:
[----:B------:R-:W-:Y:S05]  /*6ab0*/  BSYNC B1 ;  /* 0x0000000000017941 */ /* 0x000fea0003800000 */
.L_x_256:
        /* <DEDUP_REMOVED lines=10> */
.L_x_259:
[----:B------:R-:W-:Y:S05]  /*6b60*/  BSYNC B1 ;  /* 0x0000000000017941 */ /* 0x000fea0003800000 */
.L_x_258:
        /* <DEDUP_REMOVED lines=9> */
.L_x_261:
[----:B------:R-:W-:Y:S05]  /*6c00*/  BSYNC B1 ;  /* 0x0000000000017941 */ /* 0x000fea0003800000 */
.L_x_260:
        /* <DEDUP_REMOVED lines=9> */
.L_x_263:
[----:B------:R-:W-:Y:S05]  /*6ca0*/  BSYNC B1 ;  /* 0x0000000000017941 */ /* 0x000fea0003800000 */
.L_x_262:
        /* <DEDUP_REMOVED lines=10> */
.L_x_265:
[----:B------:R-:W-:Y:S05]  /*6d50*/  BSYNC B1 ;  /* 0x0000000000017941 */ /* 0x000fea0003800000 */
.L_x_264:
        /* <DEDUP_REMOVED lines=10> */
.L_x_267:
[----:B------:R-:W-:Y:S05]  /*6e00*/  BSYNC B1 ;  /* 0x0000000000017941 */ /* 0x000fea0003800000 */
.L_x_266:
        /* <DEDUP_REMOVED lines=9> */
.L_x_269:
[----:B------:R-:W-:Y:S05]  /*6ea0*/  BSYNC B1 ;  /* 0x0000000000017941 */ /* 0x000fea0003800000 */
.L_x_268:
        /* <DEDUP_REMOVED lines=9> */
.L_x_271:
[----:B------:R-:W-:Y:S05]  /*6f40*/  BSYNC B1 ;  /* 0x0000000000017941 */ /* 0x000fea0003800000 */
.L_x_270:
        /* <DEDUP_REMOVED lines=10> */
.L_x_273:
[----:B------:R-:W-:Y:S05]  /*6ff0*/  BSYNC B1 ;  /* 0x0000000000017941 */ /* 0x000fea0003800000 */
.L_x_272:
        /* <DEDUP_REMOVED lines=10> */
.L_x_275:
[----:B------:R-:W-:Y:S05]  /*70a0*/  BSYNC B1 ;  /* 0x0000000000017941 */ /* 0x000fea0003800000 */
.L_x_274:
        /* <DEDUP_REMOVED lines=9> */
.L_x_277:
[----:B------:R-:W-:Y:S05]  /*7140*/  BSYNC B1 ;  /* 0x0000000000017941 */ /* 0x000fea0003800000 */
.L_x_276:
        /* <DEDUP_REMOVED lines=9> */
.L_x_279:
[----:B------:R-:W-:Y:S05]  /*71e0*/  BSYNC B1 ;  /* 0x0000000000017941 */ /* 0x000fea0003800000 */
.L_x_278:
        /* <DEDUP_REMOVED lines=10> */
.L_x_281:
[----:B------:R-:W-:Y:S05]  /*7290*/  BSYNC B1 ;  /* 0x0000000000017941 */ /* 0x000fea0003800000 */
.L_x_280:
        /* <DEDUP_REMOVED lines=10> */
.L_x_283:
[----:B------:R-:W-:Y:S05]  /*7340*/  BSYNC B1 ;  /* 0x0000000000017941 */ /* 0x000fea0003800000 */
.L_x_282:
[----:B01--45:R-:W-:Y:S01]  /*7350*/  HADD2.F32 R6, -RZ, R152.H0_H0 ;  /* 0x20000098ff067230 */ /* 0x033fe20000004100 */
        /* <DEDUP_REMOVED lines=8> */
.L_x_285:
[----:B------:R-:W-:Y:S05]  /*73e0*/  BSYNC B1 ;  /* 0x0000000000017941 */ /* 0x000fea0003800000 */
.L_x_284:
[----:B0-2--5:R-:W-:Y:S01]  /*73f0*/  HADD2.F32 R4, -RZ, R152.H0_H0 ;  /* 0x20000098ff047230 */ /* 0x025fe20000004100 */
[----:B------:R-:W-:Y:S01]  /*7400*/  ISETP.GT.AND P1, PT, R0, 0x8, P1 ;  /* 0x000000080000780c */ /* 0x000fe20000f24270 */
[----:B------:R-:W-:Y:S01]  /*7410*/  @P0 IMAD.MOV.U32 R5, RZ, RZ, R11 ;  /* 0x000000ffff050224 */ /* 0x000fe200078e000b */
[----:B------:R-:W-:Y:S02]  /*7420*/  BSSY B1, `(.L_x_286) ;  /* 0x0000008000017945 */ /* 0x000fe40003800000 */
[----:B------:R-:W-:Y:S01]  /*7430*/  FMUL R3, R4, R155 ;  /* 0x0000009b04037220 */ /* 0x000fe20000400000 */
[----:B------:R-:W-:-:S03]  /*7440*/  @P0 IMAD.MOV.U32 R4, RZ, RZ, R10 ;  /* 0x000000ffff040224 */ /* 0x000fc600078e000a */
[----:B------:R-:W-:-:S05]  /*7450*/  FFMA R3, R150, R154, R3 ;  /* 0x0000009a96037223 */ /* 0x000fca0000000003 */
[----:B------:R-:W-:-:S05]  /*7460*/  F2FP.F16.F32.PACK_AB R3, RZ, R3 ;  /* 0x00000003ff03723e */ /* 0x000fca00000000ff */
[----:B------:R0:W-:Y:S01]  /*7470*/  @P0 STG.E.U16 desc[UR36][R4.64+0x1f0], R3 ;  /* 0x0001f00304000986 */ /* 0x0001e2000c101524 */
[----:B------:R-:W-:Y:S05]  /*7480*/  @!P1 BRA `(.L_x_287) ;  /* 0x0000000000049947 */ /* 0x000fea0003800000 */
[----:B------:R2:W5:Y:S02]  /*7490*/  LDG.E.LTC128B.U16 R152, desc[UR36][R8.64+0x1f2] ;  /* 0x0001f22408987981 */ /* 0x000564000c1e1520 */
.L_x_287:
[----:B------:R-:W-:Y:S05]  /*74a0*/  BSYNC B1 ;  /* 0x0000000000017941 */ /* 0x000fea0003800000 */
.L_x_286:
[----:B------:R-:W-:Y:S05]  /*74b0*/  @!P1 BRA `(.L_x_288) ;  /* 0x0000002400309947 */ /* 0x000fea0003800000 */
[----:B-----5:R-:W-:-:S05]  /*74c0*/  HADD2.F32 R152, -RZ, R152.H0_H0 ;  /* 0x20000098ff987230 */ /* 0x020fca0000004100 */
[----:B------:R-:W-:-:S04]  /*74d0*/  FMUL R152, R152, R155 ;  /* 0x0000009b98987220 */ /* 0x000fc80000400000 */
[----:B------:R-:W-:-:S05]  /*74e0*/  FFMA R152, R151, R154, R152 ;  /* 0x0000009a97987223 */ /* 0x000fca0000000098 */
[----:B------:R-:W-:-:S05]  /*74f0*/  F2FP.F16.F32.PACK_AB R152, RZ, R152 ;  /* 0x00000098ff98723e */ /* 0x000fca00000000ff */
[----:B------:R4:W-:Y:S01]  /*7500*/  STG.E.U16 desc[UR36][R10.64+0x1f2], R152 ;  /* 0x0001f2980a007986 */ /* 0x0009e2000c101524 */
[----:B------:R-:W-:Y:S05]  /*7510*/  BRA `(.L_x_288) ;  /* 0x0000002400187947 */ /* 0x000fea0003800000 */
.L_x_35:
[----:B------:R-:W-:Y:S01]  /*7520*/  ISETP.GT.AND P2, PT, R3, 0x1, PT ;  /* 0x000000010300780c */ /* 0x000fe20003f44270 */
[----:B------:R-:W-:Y:S01]  /*7530*/  ULDC.64 UR4, c[0x0][0x5c0] ;  /* 0x0001700000047ab9 */ /* 0x000fe20000000a00 */
[-C--:B------:R-:W-:Y:S01]  /*7540*/  FMUL R24, R24, R154.reuse ;  /* 0x0000009a18187220 */ /* 0x080fe20000400000 */
[-C--:B------:R-:W-:Y:S01]  /*7550*/  FMUL R25, R25, R154.reuse ;  /* 0x0000009a19197220 */ /* 0x080fe20000400000 */
[----:B------:R-:W-:Y:S01]  /*7560*/  ISETP.GT.AND P1, PT, R0, RZ, P2 ;  /* 0x000000ff0000720c */ /* 0x000fe20001724270 */
[-C--:B------:R-:W-:Y:S01]  /*7570*/  FMUL R26, R26, R154.reuse ;  /* 0x0000009a1a1a7220 */ /* 0x080fe20000400000 */
[----:B------:R-:W-:Y:S01]  /*7580*/  LEA R4, P4, R160, UR4, 0x1 ;  /* 0x00000004a0047c11 */ /* 0x000fe2000f8808ff */
[----:B------:R-:W-:Y:S01]  /*7590*/  FMUL R27, R27, R154 ;  /* 0x0000009a1b1b7220 */ /* 0x000fe20000400000 */
[----:B------:R-:W-:Y:S01]  /*75a0*/  F2FP.F16.F32.PACK_AB R24, RZ, R24 ;  /* 0x00000018ff18723e */ /* 0x000fe200000000ff */
[-C--:B------:R-:W-:Y:S01]  /*75b0*/  FMUL R28, R28, R154.reuse ;  /* 0x0000009a1c1c7220 */ /* 0x080fe20000400000 */
[----:B------:R-:W-:Y:S01]  /*75c0*/  LEA.HI.X R5, R160, UR5, R171, 0x1, P4 ;  /* 0x00000005a0057c11 */ /* 0x000fe2000a0f0cab */
[-C--:B------:R-:W-:Y:S01]  /*75d0*/  FMUL R29, R29, R154.reuse ;  /* 0x0000009a1d1d7220 */ /* 0x080fe20000400000 */
[----:B------:R-:W-:Y:S01]  /*75e0*/  F2FP.F16.F32.PACK_AB R25, RZ, R25 ;  /* 0x00000019ff19723e */ /* 0x000fe200000000ff */
[-C--:B------:R-:W-:Y:S01]  /*75f0*/  FMUL R30, R30, R154.reuse ;  /* 0x0000009a1e1e7220 */ /* 0x080fe20000400000 */
[----:B------:R-:W-:Y:S01]  /*7600*/  ISETP.GT.AND P2, PT, R0, 0x8, P2 ;  /* 0x000000080000780c */ /* 0x000fe20001744270 */
[----:B------:R-:W-:Y:S01]  /*7610*/  @P3 STG.E.U16 desc[UR36][R4.64], R24 ;  /* 0x0000001804003986 */ /* 0x000fe2000c101524 */
[C---:B------:R-:W-:Y:S01]  /*7620*/  SHF.L.U64.HI R11, R10.reuse, 0x4, R11 ;  /* 0x000000040a0b7819 */ /* 0x040fe2000001020b */
[----:B------:R-:W-:Y:S01]  /*7630*/  FMUL R31, R31, R154 ;  /* 0x0000009a1f1f7220 */ /* 0x000fe20000400000 */
[----:B------:R-:W-:Y:S01]  /*7640*/  LEA R6, P3, R10, R4, 0x4 ;  /* 0x000000040a067211 */ /* 0x000fe200078620ff */
[----:B------:R-:W-:Y:S01]  /*7650*/  @P1 STG.E.U16 desc[UR36][R4.64+0x2], R25 ;  /* 0x0000021904001986 */ /* 0x000fe2000c101524 */
[----:B------:R-:W-:Y:S01]  /*7660*/  ISETP.GT.AND P1, PT, R0, 0x8, P0 ;  /* 0x000000080000780c */ /* 0x000fe20000724270 */
[----:B------:R-:W-:Y:S01]  /*7670*/  FMUL R32, R32, R154 ;  /* 0x0000009a20207220 */ /* 0x000fe20000400000 */
[----:B------:R-:W-:Y:S01]  /*7680*/  F2FP.F16.F32.PACK_AB R26, RZ, R26 ;  /* 0x0000001aff1a723e */ /* 0x000fe200000000ff */
[----:B------:R-:W-:Y:S01]  /*7690*/  IMAD.X R7, R11, 0x1, R5, P3 ;  /* 0x000000010b077824 */ /* 0x000fe200018e0605 */
[----:B------:R-:W-:Y:S01]  /*76a0*/  F2FP.F16.F32.PACK_AB R27, RZ, R27 ;  /* 0x0000001bff1b723e */ /* 0x000fe200000000ff */
[-C--:B------:R-:W-:Y:S01]  /*76b0*/  FMUL R33, R33, R154.reuse ;  /* 0x0000009a21217220 */ /* 0x080fe20000400000 */
[----:B------:R-:W-:Y:S01]  /*76c0*/  ISETP.GT.AND P0, PT, R3, 0x8, PT ;  /* 0x000000080300780c */ /* 0x000fe20003f04270 */
[----:B------:R-:W-:Y:S01]  /*76d0*/  FMUL R34, R34, R154 ;  /* 0x0000009a22227220 */ /* 0x000fe20000400000 */
[----:B------:R-:W-:Y:S01]  /*76e0*/  F2FP.F16.F32.PACK_AB R28, RZ, R28 ;  /* 0x0000001cff1c723e */ /* 0x000fe200000000ff */
[-C--:B------:R-:W-:Y:S01]  /*76f0*/  FMUL R35, R35, R154.reuse ;  /* 0x0000009a23237220 */ /* 0x080fe20000400000 */
[----:B------:R-:W-:Y:S01]  /*7700*/  ISETP.GT.AND P4, PT, R0, RZ, P0 ;  /* 0x000000ff0000720c */ /* 0x000fe20000784270 */
[-C--:B------:R-:W-:Y:S01]  /*7710*/  FMUL R36, R36, R154.reuse ;  /* 0x0000009a24247220 */ /* 0x080fe20000400000 */
[----:B------:R-:W-:Y:S01]  /*7720*/  F2FP.F16.F32.PACK_AB R29, RZ, R29 ;  /* 0x0000001dff1d723e */ /* 0x000fe200000000ff */
[----:B------:R-:W-:Y:S01]  /*7730*/  @P1 STG.E.U16 desc[UR36][R6.64], R26 ;  /* 0x0000001a06001986 */ /* 0x000fe2000c101524 */
[----:B------:R-:W-:Y:S01]  /*7740*/  ISETP.GT.AND P1, PT, R0, 0x8, P0 ;  /* 0x000000080000780c */ /* 0x000fe20000724270 */
[----:B------:R-:W-:Y:S01]  /*7750*/  FMUL R37, R37, R154 ;  /* 0x0000009a25257220 */ /* 0x000fe20000400000 */
[----:B------:R-:W-:Y:S01]  /*7760*/  F2FP.F16.F32.PACK_AB R30, RZ, R30 ;  /* 0x0000001eff1e723e */ /* 0x000fe200000000ff */
[----:B------:R-:W-:Y:S01]  /*7770*/  @P2 STG.E.U16 desc[UR36][R6.64+0x2], R27 ;  /* 0x0000021b06002986 */ /* 0x000fe2000c101524 */
[----:B------:R-:W-:Y:S01]  /*7780*/  ISETP.GT.AND P2, PT, R3, 0x9, PT ;  /* 0x000000090300780c */ /* 0x000fe20003f44270 */
[-C--:B------:R-:W-:Y:S01]  /*7790*/  FMUL R38, R38, R154.reuse ;  /* 0x0000009a26267220 */ /* 0x080fe20000400000 */
[----:B------:R-:W-:Y:S01]  /*77a0*/  F2FP.F16.F32.PACK_AB R31, RZ, R31 ;  /* 0x0000001fff1f723e */ /* 0x000fe200000000ff */
[-C--:B------:R-:W-:Y:S01]  /*77b0*/  FMUL R39, R39, R154.reuse ;  /* 0x0000009a27277220 */ /* 0x080fe20000400000 */
[C---:B------:R-:W-:Y:S01]  /*77c0*/  ISETP.GT.AND P3, PT, R0.reuse, RZ, P2 ;  /* 0x000000ff0000720c */ /* 0x040fe20001764270 */
[----:B------:R-:W-:Y:S01]  /*77d0*/  @P4 STG.E.U16 desc[UR36][R4.64+0x10], R28 ;  /* 0x0000101c04004986 */ /* 0x000fe2000c101524 */
[----:B------:R-:W-:Y:S01]  /*77e0*/  ISETP.GT.AND P2, PT, R0, 0x8, P2 ;  /* 0x000000080000780c */ /* 0x000fe20001744270 */
        /* <DEDUP_REMOVED lines=8> */
[----:B------:R-:W-:Y:S01]  /*7870*/  FMUL R44, R44, R154 ;  /* 0x0000009a2c2c7220 */ /* 0x000fe20000400000 */
[----:B------:R-:W-:Y:S01]  /*7880*/  F2FP.F16.F32.PACK_AB R34, RZ, R34 ;  /* 0x00000022ff22723e */ /* 0x000fe200000000ff */
[----:B------:R-:W-:Y:S01]  /*7890*/  @P3 STG.E.U16 desc[UR36][R4.64+0x12], R29 ;  /* 0x0000121d04003986 */ /* 0x000fe2000c101524 */
[----:B------:R-:W-:Y:S01]  /*78a0*/  ISETP.GT.AND P3, PT, R3, 0x11, PT ;  /* 0x000000110300780c */ /* 0x000fe20003f64270 */
[-C--:B------:R-:W-:Y:S01]  /*78b0*/  FMUL R45, R45, R154.reuse ;  /* 0x0000009a2d2d7220 */ /* 0x080fe20000400000 */
[----:B------:R-:W-:Y:S01]  /*78c0*/  F2FP.F16.F32.PACK_AB R35, RZ, R35 ;  /* 0x00000023ff23723e */ /* 0x000fe200000000ff */
[----:B------:R-:W-:Y:S01]  /*78d0*/  @P1 STG.E.U16 desc[UR36][R6.64+0x10], R30 ;  /* 0x0000101e06001986 */ /* 0x000fe2000c101524 */
[----:B------:R-:W-:Y:S01]  /*78e0*/  ISETP.GT.AND P1, PT, R0, 0x8, P0 ;  /* 0x000000080000780c */ /* 0x000fe20000724270 */
[-C--:B------:R-:W-:Y:S01]  /*78f0*/  FMUL R46, R46, R154.reuse ;  /* 0x0000009a2e2e7220 */ /* 0x080fe20000400000 */
[----:B------:R-:W-:Y:S01]  /*7900*/  ISETP.GT.AND P0, PT, R3, 0x18, PT ;  /* 0x000000180300780c */ /* 0x000fe20003f04270 */
[----:B------:R-:W-:Y:S01]  /*7910*/  @P2 STG.E.U16 desc[UR36][R6.64+0x12], R31 ;  /* 0x0000121f06002986 */ /* 0x000fe2000c101524 */
[C---:B------:R-:W-:Y:S01]  /*7920*/  ISETP.GT.AND P2, PT, R0.reuse, RZ, P3 ;  /* 0x000000ff0000720c */ /* 0x040fe20001f44270 */
[-C--:B------:R-:W-:Y:S01]  /*7930*/  FMUL R47, R47, R154.reuse ;  /* 0x0000009a2f2f7220 */ /* 0x080fe20000400000 */
[C---:B------:R-:W-:Y:S01]  /*7940*/  ISETP.GT.AND P3, PT, R0.reuse, 0x8, P3 ;  /* 0x000000080000780c */ /* 0x040fe20001f64270 */
[----:B------:R-:W-:Y:S01]  /*7950*/  @P4 STG.E.U16 desc[UR36][R4.64+0x20], R32 ;  /* 0x0000202004004986 */ /* 0x000fe2000c101524 */
[----:B------:R-:W-:Y:S01]  /*7960*/  ISETP.GT.AND P4, PT, R0, RZ, P0 ;  /* 0x000000ff0000720c */ /* 0x000fe20000784270 */
[----:B------:R-:W-:Y:S01]  /*7970*/  FMUL R48, R48, R154 ;  /* 0x0000009a30307220 */ /* 0x000fe20000400000 */
[----:B------:R-:W-:Y:S01]  /*7980*/  F2FP.F16.F32.PACK_AB R36, RZ, R36 ;  /* 0x00000024ff24723e */ /* 0x000fe200000000ff */
[-C--:B------:R-:W-:Y:S01]  /*7990*/  FMUL R49, R49, R154.reuse ;  /* 0x0000009a31317220 */ /* 0x080fe20000400000 */
[----:B------:R-:W-:Y:S01]  /*79a0*/  F2FP.F16.F32.PACK_AB R37, RZ, R37 ;  /* 0x00000025ff25723e */ /* 0x000fe200000000ff */
[----:B------:R-:W-:Y:S01]  /*79b0*/  FMUL R50, R50, R154 ;  /* 0x0000009a32327220 */ /* 0x000fe20000400000 */
[----:B------:R-:W-:Y:S01]  /*79c0*/  F2FP.F16.F32.PACK_AB R38, RZ, R38 ;  /* 0x00000026ff26723e */ /* 0x000fe200000000ff */
[----:B------:R-:W-:Y:S01]  /*79d0*/  FMUL R51, R51, R154 ;  /* 0x0000009a33337220 */ /* 0x000fe20000400000 */
[----:B------:R-:W-:Y:S01]  /*79e0*/  F2FP.F16.F32.PACK_AB R39, RZ, R39 ;  /* 0x00000027ff27723e */ /* 0x000fe200000000ff */
[----:B------:R-:W-:Y:S01]  /*79f0*/  @P2 STG.E.U16 desc[UR36][R4.64+0x22], R33 ;  /* 0x0000222104002986 */ /* 0x000fe2000c101524 */
[----:B------:R-:W-:Y:S01]  /*7a00*/  F2FP.F16.F32.PACK_AB R40, RZ, R40 ;  /* 0x00000028ff28723e */ /* 0x000fe200000000ff */
[-C--:B------:R-:W-:Y:S01]  /*7a10*/  FMUL R52, R52, R154.reuse ;  /* 0x0000009a34347220 */ /* 0x080fe20000400000 */
[----:B------:R-:W-:Y:S01]  /*7a20*/  F2FP.F16.F32.PACK_AB R41, RZ, R41 ;  /* 0x00000029ff29723e */ /* 0x000fe200000000ff */
[----:B------:R-:W-:Y:S01]  /*7a30*/  @P1 STG.E.U16 desc[UR36][R6.64+0x20], R34 ;  /* 0x0000202206001986 */ /* 0x000fe2000c101524 */
[----:B------:R-:W-:Y:S01]  /*7a40*/  ISETP.GT.AND P1, PT, R0, 0x8, P0 ;  /* 0x000000080000780c */ /* 0x000fe20000724270 */
[-C--:B------:R-:W-:Y:S01]  /*7a50*/  FMUL R53, R53, R154.reuse ;  /* 0x0000009a35357220 */ /* 0x080fe20000400000 */
[C---:B------:R-:W-:Y:S01]  /*7a60*/  ISETP.GT.AND P0, PT, R3.reuse, 0x20, PT ;  /* 0x000000200300780c */ /* 0x040fe20003f04270 */
[----:B------:R-:W-:Y:S01]  /*7a70*/  @P3 STG.E.U16 desc[UR36][R6.64+0x22], R35 ;  /* 0x0000222306003986 */ /* 0x000fe2000c101524 */
[----:B------:R-:W-:Y:S01]  /*7a80*/  ISETP.GT.AND P3, PT, R3, 0x19, PT ;  /* 0x000000190300780c */ /* 0x000fe20003f64270 */
[----:B------:R-:W-:Y:S01]  /*7a90*/  FMUL R54, R54, R154 ;  /* 0x0000009a36367220 */ /* 0x000fe20000400000 */
[----:B------:R-:W-:Y:S01]  /*7aa0*/  F2FP.F16.F32.PACK_AB R42, RZ, R42 ;  /* 0x0000002aff2a723e */ /* 0x000fe200000000ff */
[----:B------:R-:W-:Y:S01]  /*7ab0*/  @P4 STG.E.U16 desc[UR36][R4.64+0x30], R36 ;  /* 0x0000302404004986 */ /* 0x000fe2000c101524 */
[C---:B------:R-:W-:Y:S01]  /*7ac0*/  ISETP.GT.AND P2, PT, R0.reuse, RZ, P3 ;  /* 0x000000ff0000720c */ /* 0x040fe20001f44270 */
[-C--:B------:R-:W-:Y:S01]  /*7ad0*/  FMUL R55, R55, R154.reuse ;  /* 0x0000009a37377220 */ /* 0x080fe20000400000 */
[----:B------:R-:W-:Y:S01]  /*7ae0*/  ISETP.GT.AND P3, PT, R0, 0x8, P3 ;  /* 0x000000080000780c */ /* 0x000fe20001f64270 */
[-C--:B------:R-:W-:Y:S01]  /*7af0*/  FMUL R56, R56, R154.reuse ;  /* 0x0000009a38387220 */ /* 0x080fe20000400000 */
[----:B------:R-:W-:Y:S01]  /*7b00*/  ISETP.GT.AND P4, PT, R0, RZ, P0 ;  /* 0x000000ff0000720c */ /* 0x000fe20000784270 */
[-C--:B------:R-:W-:Y:S01]  /*7b10*/  FMUL R57, R57, R154.reuse ;  /* 0x0000009a39397220 */ /* 0x080fe20000400000 */
[----:B------:R-:W-:Y:S01]  /*7b20*/  F2FP.F16.F32.PACK_AB R43, RZ, R43 ;  /* 0x0000002bff2b723e */ /* 0x000fe200000000ff */
[----:B------:R-:W-:Y:S01]  /*7b30*/  FMUL R58, R58, R154 ;  /* 0x0000009a3a3a7220 */ /* 0x000fe20000400000 */
[----:B------:R-:W-:Y:S01]  /*7b40*/  F2FP.F16.F32.PACK_AB R44, RZ, R44 ;  /* 0x0000002cff2c723e */ /* 0x000fe200000000ff */
[-C--:B------:R-:W-:Y:S01]  /*7b50*/  FMUL R59, R59, R154.reuse ;  /* 0x0000009a3b3b7220 */ /* 0x080fe20000400000 */
[----:B------:R-:W-:Y:S01]  /*7b60*/  F2FP.F16.F32.PACK_AB R45, RZ, R45 ;  /* 0x0000002dff2d723e */ /* 0x000fe200000000ff */
[----:B------:R-:W-:Y:S01]  /*7b70*/  FMUL R60, R60, R154 ;  /* 0x0000009a3c3c7220 */ /* 0x000fe20000400000 */
[----:B------:R-:W-:Y:S01]  /*7b80*/  F2FP.F16.F32.PACK_AB R46, RZ, R46 ;  /* 0x0000002eff2e723e */ /* 0x000fe200000000ff */
[----:B------:R-:W-:Y:S01]  /*7b90*/  @P2 STG.E.U16 desc[UR36][R4.64+0x32], R37 ;  /* 0x0000322504002986 */ /* 0x000fe2000c101524 */
[----:B------:R-:W-:Y:S01]  /*7ba0*/  F2FP.F16.F32.PACK_AB R47, RZ, R47 ;  /* 0x0000002fff2f723e */ /* 0x000fe200000000ff */
[----:B------:R-:W-:Y:S01]  /*7bb0*/  FMUL R61, R61, R154 ;  /* 0x0000009a3d3d7220 */ /* 0x000fe20000400000 */
[----:B------:R-:W-:Y:S01]  /*7bc0*/  F2FP.F16.F32.PACK_AB R48, RZ, R48 ;  /* 0x00000030ff30723e */ /* 0x000fe200000000ff */
[----:B------:R-:W-:Y:S01]  /*7bd0*/  @P1 STG.E.U16 desc[UR36][R6.64+0x30], R38 ;  /* 0x0000302606001986 */ /* 0x000fe2000c101524 */
[----:B------:R-:W-:Y:S01]  /*7be0*/  ISETP.GT.AND P1, PT, R0, 0x8, P0 ;  /* 0x000000080000780c */ /* 0x000fe20000724270 */
[-C--:B------:R-:W-:Y:S01]  /*7bf0*/  FMUL R62, R62, R154.reuse ;  /* 0x0000009a3e3e7220 */ /* 0x080fe20000400000 */
[C---:B------:R-:W-:Y:S01]  /*7c00*/  ISETP.GT.AND P0, PT, R3.reuse, 0x28, PT ;  /* 0x000000280300780c */ /* 0x040fe20003f04270 */
[----:B------:R-:W-:Y:S01]  /*7c10*/  @P3 STG.E.U16 desc[UR36][R6.64+0x32], R39 ;  /* 0x0000322706003986 */ /* 0x000fe2000c101524 */
[----:B------:R-:W-:Y:S01]  /*7c20*/  ISETP.GT.AND P3, PT, R3, 0x21, PT ;  /* 0x000000210300780c */ /* 0x000fe20003f64270 */
[-C--:B------:R-:W-:Y:S01]  /*7c30*/  FMUL R63, R63, R154.reuse ;  /* 0x0000009a3f3f7220 */ /* 0x080fe20000400000 */
[----:B------:R-:W-:Y:S01]  /*7c40*/  F2FP.F16.F32.PACK_AB R49, RZ, R49 ;  /* 0x00000031ff31723e */ /* 0x000fe200000000ff */
[----:B------:R-:W-:Y:S01]  /*7c50*/  @P4 STG.E.U16 desc[UR36][R4.64+0x40], R40 ;  /* 0x0000402804004986 */ /* 0x000fe2000c101524 */
[----:B------:R-:W-:Y:S01]  /*7c60*/  ISETP.GT.AND P2, PT, R0, RZ, P3 ;  /* 0x000000ff0000720c */ /* 0x000fe20001f44270 */
[-C--:B------:R-:W-:Y:S01]  /*7c70*/  FMUL R64, R64, R154.reuse ;  /* 0x0000009a40407220 */ /* 0x080fe20000400000 */
[C---:B------:R-:W-:Y:S01]  /*7c80*/  ISETP.GT.AND P3, PT, R0.reuse, 0x8, P3 ;  /* 0x000000080000780c */ /* 0x040fe20001f64270 */
[-C--:B------:R-:W-:Y:S01]  /*7c90*/  FMUL R65, R65, R154.reuse ;  /* 0x0000009a41417220 */ /* 0x080fe20000400000 */
        /* <DEDUP_REMOVED lines=248> */
[----:B------:R-:W-:-:S02]  /*8c20*/  ISETP.GT.AND P1, PT, R0, 0x8, P0 ;  /* 0x000000080000780c */ /* 0x000fc40000724270 */
[C---:B------:R-:W-:Y:S01]  /*8c30*/  ISETP.GT.AND P0, PT, R3.reuse, 0x78, PT ;  /* 0x000000780300780c */ /* 0x040fe20003f04270 */
[----:B------:R-:W-:Y:S01]  /*8c40*/  @P3 STG.E.U16 desc[UR36][R6.64+0xd2], R79 ;  /* 0x0000d24f06003986 */ /* 0x000fe2000c101524 */
[----:B------:R-:W-:Y:S02]  /*8c50*/  ISETP.GT.AND P3, PT, R3, 0x71, PT ;  /* 0x000000710300780c */ /* 0x000fe40003f64270 */
[----:B------:R-:W-:Y:S01]  /*8c60*/  F2FP.F16.F32.PACK_AB R119, RZ, R119 ;  /* 0x00000077ff77723e */ /* 0x000fe200000000ff */
[----:B------:R-:W-:Y:S01]  /*8c70*/  @P4 STG.E.U16 desc[UR36][R4.64+0xe0], R80 ;  /* 0x0000e05004004986 */ /* 0x000fe2000c101524 */
[C---:B------:R-:W-:Y:S02]  /*8c80*/  ISETP.GT.AND P2, PT, R0.reuse, RZ, P3 ;  /* 0x000000ff0000720c */ /* 0x040fe40001f44270 */
[C---:B------:R-:W-:Y:S02]  /*8c90*/  ISETP.GT.AND P3, PT, R0.reuse, 0x8, P3 ;  /* 0x000000080000780c */ /* 0x040fe40001f64270 */
[----:B------:R-:W-:-:S02]  /*8ca0*/  ISETP.GT.AND P4, PT, R0, RZ, P0 ;  /* 0x000000ff0000720c */ /* 0x000fc40000784270 */
[----:B------:R-:W-:Y:S02]  /*8cb0*/  F2FP.F16.F32.PACK_AB R120, RZ, R120 ;  /* 0x00000078ff78723e */ /* 0x000fe400000000ff */
[----:B------:R-:W-:Y:S02]  /*8cc0*/  F2FP.F16.F32.PACK_AB R121, RZ, R121 ;  /* 0x00000079ff79723e */ /* 0x000fe400000000ff */
[----:B------:R-:W-:Y:S02]  /*8cd0*/  F2FP.F16.F32.PACK_AB R122, RZ, R122 ;  /* 0x0000007aff7a723e */ /* 0x000fe400000000ff */
[----:B------:R-:W-:Y:S01]  /*8ce0*/  F2FP.F16.F32.PACK_AB R123, RZ, R123 ;  /* 0x0000007bff7b723e */ /* 0x000fe200000000ff */
[----:B------:R-:W-:Y:S01]  /*8cf0*/  @P2 STG.E.U16 desc[UR36][R4.64+0xe2], R81 ;  /* 0x0000e25104002986 */ /* 0x000fe2000c101524 */
[----:B------:R-:W-:Y:S02]  /*8d00*/  F2FP.F16.F32.PACK_AB R124, RZ, R124 ;  /* 0x0000007cff7c723e */ /* 0x000fe400000000ff */
        /* <DEDUP_REMOVED lines=66> */
[----:B------:R-:W-:Y:S04]  /*9130*/  @P2 STG.E.U16 desc[UR36][R4.64+0x122], R97 ;  /* 0x0001226104002986 */ /* 0x000fe8000c101524 */
[----:B------:R-:W-:Y:S01]  /*9140*/  @P1 STG.E.U16 desc[UR36][R6.64+0x120], R98 ;  /* 0x0001206206001986 */ /* 0x000fe2000c101524 */
[----:B------:R-:W-:-:S02]  /*9150*/  ISETP.GT.AND P1, PT, R0, 0x8, P0 ;  /* 0x000000080000780c */ /* 0x000fc40000724270 */
[C---:B------:R-:W-:Y:S01]  /*9160*/  ISETP.GT.AND P0, PT, R3.reuse, 0xa0, PT ;  /* 0x000000a00300780c */ /* 0x040fe20003f04270 */
[----:B------:R-:W-:Y:S01]  /*9170*/  @P3 STG.E.U16 desc[UR36][R6.64+0x122], R99 ;  /* 0x0001226306003986 */ /* 0x000fe2000c101524 */
[----:B------:R-:W-:-:S03]  /*9180*/  ISETP.GT.AND P3, PT, R3, 0x99, PT ;  /* 0x000000990300780c */ /* 0x000fc60003f64270 */
[----:B------:R-:W-:Y:S01]  /*9190*/  @P4 STG.E.U16 desc[UR36][R4.64+0x130], R100 ;  /* 0x0001306404004986 */ /* 0x000fe2000c101524 */
[C---:B------:R-:W-:Y:S02]  /*91a0*/  ISETP.GT.AND P2, PT, R0.reuse, RZ, P3 ;  /* 0x000000ff0000720c */ /* 0x040fe40001f44270 */
[C---:B------:R-:W-:Y:S02]  /*91b0*/  ISETP.GT.AND P3, PT, R0.reuse, 0x8, P3 ;  /* 0x000000080000780c */ /* 0x040fe40001f64270 */
[----:B------:R-:W-:-:S09]  /*91c0*/  ISETP.GT.AND P4, PT, R0, RZ, P0 ;  /* 0x000000ff0000720c */ /* 0x000fd20000784270 */
[----:B------:R-:W-:Y:S04]  /*91d0*/  @P2 STG.E.U16 desc[UR36][R4.64+0x132], R101 ;  /* 0x0001326504002986 */ /* 0x000fe8000c101524 */
[----:B------:R-:W-:Y:S01]  /*91e0*/  @P1 STG.E.U16 desc[UR36][R6.64+0x130], R102 ;  /* 0x0001306606001986 */ /* 0x000fe2000c101524 */
[----:B------:R-:W-:Y:S02]  /*91f0*/  ISETP.GT.AND P1, PT, R0, 0x8, P0 ;  /* 0x000000080000780c */ /* 0x000fe40000724270 */
        /* <DEDUP_REMOVED lines=76> */
[C---:B------:R-:W-:Y:S02]  /*96c0*/  ISETP.GT.AND P3, PT, R0.reuse, RZ, P0 ;  /* 0x000000ff0000720c */ /* 0x040fe40000764270 */
[----:B------:R-:W-:-:S07]  /*96d0*/  ISETP.GT.AND P0, PT, R0, 0x8, P0 ;  /* 0x000000080000780c */ /* 0x000fce0000704270 */
[----:B------:R-:W-:Y:S04]  /*96e0*/  @P2 STG.E.U16 desc[UR36][R4.64+0x1b2], R133 ;  /* 0x0001b28504002986 */ /* 0x000fe8000c101524 */
[----:B------:R-:W-:Y:S01]  /*96f0*/  @P1 STG.E.U16 desc[UR36][R6.64+0x1b0], R134 ;  /* 0x0001b08606001986 */ /* 0x000fe2000c101524 */
[----:B------:R-:W-:-:S03]  /*9700*/  ISETP.GT.AND P1, PT, R3, 0xe8, PT ;  /* 0x000000e80300780c */ /* 0x000fc60003f24270 */
        /* <DEDUP_REMOVED lines=11> */
[C---:B------:R-:W-:Y:S02]  /*97c0*/  ISETP.GT.AND P2, PT, R0.reuse, RZ, P0 ;  /* 0x000000ff0000720c */ /* 0x040fe40000744270 */
[----:B------:R-:W-:Y:S01]  /*97d0*/  ISETP.GT.AND P0, PT, R0, 0x8, P0 ;  /* 0x000000080000780c */ /* 0x000fe20000704270 */
[----:B------:R-:W-:Y:S01]  /*97e0*/  @P3 STG.E.U16 desc[UR36][R4.64+0x1d0], R140 ;  /* 0x0001d08c04003986 */ /* 0x000fe2000c101524 */
[----:B------:R-:W-:-:S04]  /*97f0*/  ISETP.GT.AND P3, PT, R3, 0xf0, PT ;  /* 0x000000f00300780c */ /* 0x000fc80003f64270 */
[C---:B------:R-:W-:Y:S02]  /*9800*/  ISETP.GT.AND P4, PT, R0.reuse, RZ, P3 ;  /* 0x000000ff0000720c */ /* 0x040fe40001f84270 */
[----:B------:R-:W-:-:S03]  /*9810*/  ISETP.GT.AND P3, PT, R0, 0x8, P3 ;  /* 0x000000080000780c */ /* 0x000fc60001f64270 */
[----:B------:R-:W-:Y:S01]  /*9820*/  @P2 STG.E.U16 desc[UR36][R4.64+0x1d2], R141 ;  /* 0x0001d28d04002986 */ /* 0x000fe2000c101524 */
[----:B------:R-:W-:-:S03]  /*9830*/  ISETP.GT.AND P2, PT, R3, 0xf8, PT ;  /* 0x000000f80300780c */ /* 0x000fc60003f44270 */
[----:B------:R-:W-:Y:S01]  /*9840*/  @P1 STG.E.U16 desc[UR36][R6.64+0x1d0], R142 ;  /* 0x0001d08e06001986 */ /* 0x000fe2000c101524 */
[----:B------:R-:W-:-:S03]  /*9850*/  ISETP.GT.AND P1, PT, R3, 0xf9, PT ;  /* 0x000000f90300780c */ /* 0x000fc60003f24270 */
[----:B------:R-:W-:Y:S01]  /*9860*/  @P0 STG.E.U16 desc[UR36][R6.64+0x1d2], R143 ;  /* 0x0001d28f06000986 */ /* 0x000fe2000c101524 */
[----:B------:R-:W-:-:S03]  /*9870*/  ISETP.GT.AND P0, PT, R3, 0xf1, PT ;  /* 0x000000f10300780c */ /* 0x000fc60003f04270 */
[----:B------:R-:W-:Y:S01]  /*9880*/  @P4 STG.E.U16 desc[UR36][R4.64+0x1e0], R144 ;  /* 0x0001e09004004986 */ /* 0x000fe2000c101524 */
[C---:B------:R-:W-:Y:S02]  /*9890*/  ISETP.GT.AND P4, PT, R0.reuse, RZ, P0 ;  /* 0x000000ff0000720c */ /* 0x040fe40000784270 */
[----:B------:R-:W-:-:S11]  /*98a0*/  ISETP.GT.AND P0, PT, R0, 0x8, P0 ;  /* 0x000000080000780c */ /* 0x000fd60000704270 */
[----:B------:R-:W-:Y:S01]  /*98b0*/  @P4 STG.E.U16 desc[UR36][R4.64+0x1e2], R145 ;  /* 0x0001e29104004986 */ /* 0x000fe2000c101524 */
[C---:B------:R-:W-:Y:S02]  /*98c0*/  ISETP.GT.AND P4, PT, R0.reuse, RZ, P2 ;  /* 0x000000ff0000720c */ /* 0x040fe40001784270 */
[C---:B------:R-:W-:Y:S01]  /*98d0*/  ISETP.GT.AND P2, PT, R0.reuse, 0x8, P2 ;  /* 0x000000080000780c */ /* 0x040fe20001744270 */
[----:B------:R-:W-:Y:S01]  /*98e0*/  @P3 STG.E.U16 desc[UR36][R6.64+0x1e0], R146 ;  /* 0x0001e09206003986 */ /* 0x000fe2000c101524 */
[C---:B------:R-:W-:Y:S02]  /*98f0*/  ISETP.GT.AND P3, PT, R0.reuse, RZ, P1 ;  /* 0x000000ff0000720c */ /* 0x040fe40000f64270 */
[----:B------:R-:W-:Y:S01]  /*9900*/  ISETP.GT.AND P1, PT, R0, 0x8, P1 ;  /* 0x000000080000780c */ /* 0x000fe20000f24270 */
[----:B------:R-:W-:Y:S06]  /*9910*/  @P0 STG.E.U16 desc[UR36][R6.64+0x1e2], R147 ;  /* 0x0001e29306000986 */ /* 0x000fec000c101524 */
[----:B------:R-:W-:Y:S04]  /*9920*/  @P4 STG.E.U16 desc[UR36][R4.64+0x1f0], R148 ;  /* 0x0001f09404004986 */ /* 0x000fe8000c101524 */
[----:B------:R0:W-:Y:S02]  /*9930*/  @P3 STG.E.U16 desc[UR36][R4.64+0x1f2], R149 ;  /* 0x0001f29504003986 */ /* 0x0001e4000c101524 */
[----:B0-----:R-:W-:-:S02]  /*9940*/  @P2 IMAD.MOV.U32 R4, RZ, RZ, R6 ;  /* 0x000000ffff042224 */ /* 0x001fc400078e0006 */
[----:B------:R-:W-:-:S05]  /*9950*/  @P2 IMAD.MOV.U32 R5, RZ, RZ, R7 ;  /* 0x000000ffff052224 */ /* 0x000fca00078e0007 */
[----:B------:R0:W-:Y:S04]  /*9960*/  @P2 STG.E.U16 desc[UR36][R4.64+0x1f0], R150 ;  /* 0x0001f09604002986 */ /* 0x0001e8000c101524 */
[----:B------:R0:W-:Y:S02]  /*9970*/  @P1 STG.E.U16 desc[UR36][R6.64+0x1f2], R151 ;  /* 0x0001f29706001986 */ /* 0x0001e4000c101524 */
.L_x_288:
[----:B------:R-:W-:Y:S05]  /*9980*/  BSYNC B0 ;  /* 0x0000000000007941 */ /* 0x000fea0003800000 */
.L_x_34:
[----:B------:R-:W-:Y:S01]  /*9990*/  ULDC UR4, c[0x0][0xc] ;  /* 0x0000030000047ab9 */ /* 0x000fe20000000800 */
[----:B------:R-:W-:Y:S01]  /*99a0*/  ULDC UR5, c[0x0][0x10] ;  /* 0x0000040000057ab9 */ /* 0x000fe20000000800 */
[----:B0-----:R-:W0:Y:S01]  /*99b0*/  LDC R3, c[0x0][0x14] ;  /* 0x00000500ff037b82 */ /* 0x001e220000000800 */
[----:B------:R-:W-:Y:S01]  /*99c0*/  UIMAD.WIDE.U32 UR4, UR4, UR5, URZ ;  /* 0x00000005040472a5 */ /* 0x000fe2000f8e003f */
[----:B------:R-:W-:Y:S01]  /*99d0*/  PRMT R0, RZ, 0x7610, R0 ;  /* 0x00007610ff007816 */ /* 0x000fe20000000000 */
[----:B----45:R-:W-:Y:S02]  /*99e0*/  IMAD.MOV.U32 R152, RZ, RZ, -0x1 ;  /* 0xffffffffff987424 */ /* 0x030fe400078e00ff */
[----:B------:R-:W-:Y:S02]  /*99f0*/  IMAD.MOV.U32 R23, RZ, RZ, -0x1 ;  /* 0xffffffffff177424 */ /* 0x000fe400078e00ff */
[----:B0-----:R-:W-:-:S04]  /*9a00*/  IMAD.WIDE.U32 R16, R3, UR4, R16 ;  /* 0x0000000403107c25 */ /* 0x001fc8000f8e0010 */
[----:B------:R-:W-:Y:S01]  /*9a10*/  IMAD R3, R3, UR5, RZ ;  /* 0x0000000503037c24 */ /* 0x000fe2000f8e02ff */
[----:B------:R-:W-:Y:S02]  /*9a20*/  ULDC.64 UR4, c[0x0][0x650] ;  /* 0x0001940000047ab9 */ /* 0x000fe40000000a00 */
[----:B------:R-:W-:Y:S01]  /*9a30*/  ISETP.GE.U32.AND P0, PT, R16, UR4, PT ;  /* 0x0000000410007c0c */ /* 0x000fe2000bf06070 */
[----:B------:R-:W-:-:S05]  /*9a40*/  IMAD.IADD R17, R17, 0x1, R3 ;  /* 0x0000000111117824 */ /* 0x000fca00078e0203 */
[----:B------:R-:W-:-:S13]  /*9a50*/  ISETP.GE.U32.AND.EX P0, PT, R17, UR5, PT, P0 ;  /* 0x0000000511007c0c */ /* 0x000fda000bf06100 */
[----:B------:R-:W-:Y:S05]  /*9a60*/  @P0 BRA `(.L_x_289) ;  /* 0x0000000400640947 */ /* 0x000fea0003800000 */
[----:B------:R-:W0:Y:S01]  /*9a70*/  S2R R12, SR_CTAID.X ;  /* 0x00000000000c7919 */ /* 0x000e220000002500 */
[----:B------:R-:W4:Y:S01]  /*9a80*/  LDC.64 R10, c[0x0][0x628] ;  /* 0x00018a00ff0a7b82 */ /* 0x000f220000000a00 */
[----:B------:R-:W-:Y:S01]  /*9a90*/  ULDC UR4, c[0x0][0x150] ;  /* 0x0000540000047ab9 */ /* 0x000fe20000000800 */
[----:B-123--:R-:W-:Y:S01]  /*9aa0*/  IMAD.MOV.U32 R8, RZ, RZ, R16 ;  /* 0x000000ffff087224 */ /* 0x00efe200078e0010 */
[----:B------:R-:W1:Y:S01]  /*9ab0*/  S2R R24, SR_CTAID.Y ;  /* 0x0000000000187919 */ /* 0x000e620000002600 */
[----:B------:R-:W-:-:S04]  /*9ac0*/  IMAD.MOV.U32 R9, RZ, RZ, R17 ;  /* 0x000000ffff097224 */ /* 0x000fc800078e0011 */
[----:B------:R-:W2:Y:S08]  /*9ad0*/  LDC R21, c[0x0][0x144] ;  /* 0x00005100ff157b82 */ /* 0x000eb00000000800 */
[----:B------:R-:W3:Y:S08]  /*9ae0*/  LDC R0, c[0x0][0x630] ;  /* 0x00018c00ff007b82 */ /* 0x000ef00000000800 */
[----:B------:R-:W1:Y:S01]  /*9af0*/  LDC.64 R14, c[0x0][0x620] ;  /* 0x00018800ff0e7b82 */ /* 0x000e620000000a00 */
[----:B----4-:R-:W-:-:S04]  /*9b00*/  ISETP.NE.U32.AND P0, PT, R10, RZ, PT ;  /* 0x000000ff0a00720c */ /* 0x010fc80003f05070 */
[----:B------:R-:W-:Y:S02]  /*9b10*/  ISETP.NE.AND.EX P0, PT, R11, RZ, PT, P0 ;  /* 0x000000ff0b00720c */ /* 0x000fe40003f05300 */
[----:B0-----:R-:W-:-:S05]  /*9b20*/  I2FP.F32.U32 R3, R12 ;  /* 0x0000000c00037245 */ /* 0x001fca0000201000 */
[----:B------:R-:W-:-:S04]  /*9b30*/  FMUL R3, R3, UR4 ;  /* 0x0000000403037c20 */ /* 0x000fc80008400000 */
[----:B------:R0:W4:Y:S02]  /*9b40*/  F2I.U32.TRUNC.NTZ R20, R3 ;  /* 0x0000000300147305 */ /* 0x000124000020f000 */
[----:B--23--:R-:W-:Y:S05]  /*9b50*/  @!P0 BRA `(.L_x_290) ;  /* 0x0000000000288947 */ /* 0x00cfea0003800000 */
[----:B0-----:R-:W0:Y:S02]  /*9b60*/  LDC R3, c[0x0][0x634] ;  /* 0x00018d00ff037b82 */ /* 0x001e240000000800 */
        /* <DEDUP_REMOVED lines=9> */
.L_x_290:
[----:B------:R-:W2:Y:S01]  /*9c00*/  LDC.64 R30, c[0x0][0x640] ;  /* 0x00019000ff1e7b82 */ /* 0x000ea20000000a00 */
[-CC-:B------:R-:W-:Y:S01]  /*9c10*/  SHF.R.U64 R23, R8, R0.reuse, R9.reuse ;  /* 0x0000000008177219 */ /* 0x180fe20000001209 */
[----:B----4-:R-:W-:Y:S01]  /*9c20*/  IMAD.MOV R20, RZ, RZ, -R20 ;  /* 0x000000ffff147224 */ /* 0x010fe200078e0a14 */
[----:B------:R-:W-:Y:S01]  /*9c30*/  SHF.R.U32.HI R0, RZ, R0, R9 ;  /* 0x00000000ff007219 */ /* 0x000fe20000011609 */
[----:B------:R-:W-:Y:S01]  /*9c40*/  ULDC UR4, c[0x0][0x154] ;  /* 0x0000550000047ab9 */ /* 0x000fe20000000800 */
[----:B0-----:R-:W-:Y:S01]  /*9c50*/  IADD3 R3, P0, RZ, -R23, RZ ;  /* 0x80000017ff037210 */ /* 0x001fe20007f1e0ff */
[----:B------:R-:W-:Y:S02]  /*9c60*/  IMAD R26, R21, R20, R12 ;  /* 0x00000014151a7224 */ /* 0x000fe400078e020c */
[----:B------:R-:W0:Y:S01]  /*9c70*/  LDC R6, c[0x0][0x618] ;  /* 0x00018600ff067b82 */ /* 0x000e220000000800 */
[----:B------:R-:W-:Y:S02]  /*9c80*/  IMAD.MOV.U32 R7, RZ, RZ, 0x1 ;  /* 0x00000001ff077424 */ /* 0x000fe400078e00ff */
[----:B------:R-:W-:-:S04]  /*9c90*/  IMAD.X R5, RZ, RZ, ~R0, P0 ;  /* 0x000000ffff057224 */ /* 0x000fc800000e0e00 */
[-C--:B-1----:R-:W-:Y:S01]  /*9ca0*/  IMAD R0, R5, R14.reuse, RZ ;  /* 0x0000000e05007224 */ /* 0x082fe200078e02ff */
[----:B------:R-:W1:Y:S01]  /*9cb0*/  LDC R8, c[0x0][0x608] ;  /* 0x00018200ff087b82 */ /* 0x000e620000000800 */
[----:B------:R-:W-:-:S04]  /*9cc0*/  IMAD.WIDE.U32 R4, R3, R14, R16 ;  /* 0x0000000e03047225 */ /* 0x000fc800078e0010 */
[----:B------:R-:W-:Y:S01]  /*9cd0*/  IMAD R3, R3, R15, R0 ;  /* 0x0000000f03037224 */ /* 0x000fe200078e0200 */
[----:B------:R-:W-:Y:S02]  /*9ce0*/  I2FP.F32.U32 R0, R24 ;  /* 0x0000001800007245 */ /* 0x000fe40000201000 */
[----:B------:R-:W3:Y:S01]  /*9cf0*/  LDC R28, c[0x0][0x658] ;  /* 0x00019600ff1c7b82 */ /* 0x000ee20000000800 */
[----:B------:R-:W-:Y:S01]  /*9d00*/  IMAD.IADD R3, R5, 0x1, R3 ;  /* 0x0000000105037824 */ /* 0x000fe200078e0203 */
[----:B--2---:R-:W-:Y:S01]  /*9d10*/  ISETP.NE.U32.AND P0, PT, R30, RZ, PT ;  /* 0x000000ff1e00720c */ /* 0x004fe20003f05070 */
[----:B------:R-:W-:Y:S01]  /*9d20*/  FMUL R0, R0, UR4 ;  /* 0x0000000400007c20 */ /* 0x000fe20008400000 */
[----:B------:R-:W-:Y:S02]  /*9d30*/  IMAD.MOV.U32 R5, RZ, RZ, -0x1 ;  /* 0xffffffffff057424 */ /* 0x000fe400078e00ff */
[----:B------:R-:W-:Y:S01]  /*9d40*/  ISETP.NE.AND.EX P0, PT, R31, RZ, PT, P0 ;  /* 0x000000ff1f00720c */ /* 0x000fe20003f05300 */
[----:B------:R2:W4:Y:S01]  /*9d50*/  F2I.U32.TRUNC.NTZ R13, R0 ;  /* 0x00000000000d7305 */ /* 0x000522000020f000 */
[----:B------:R-:W2:Y:S01]  /*9d60*/  LDC R15, c[0x0][0x148] ;  /* 0x00005200ff0f7b82 */ /* 0x000ea20000000800 */
[----:B0-----:R-:W-:-:S02]  /*9d70*/  SHF.R.U64 R12, R4, R6, R3 ;  /* 0x00000006040c7219 */ /* 0x001fc40000001203 */
[----:B------:R-:W-:-:S05]  /*9d80*/  SHF.R.U32.HI R3, RZ, R6, R3 ;  /* 0x00000006ff037219 */ /* 0x000fca0000011603 */
[----:B------:R-:W0:Y:S01]  /*9d90*/  LDC R20, c[0x0][0x600] ;  /* 0x00018000ff147b82 */ /* 0x000e220000000800 */
[-CC-:B-1----:R-:W-:Y:S02]  /*9da0*/  SHF.R.U64 R10, R12, R8.reuse, R3.reuse ;  /* 0x000000080c0a7219 */ /* 0x182fe40000001203 */
[----:B------:R-:W-:-:S05]  /*9db0*/  SHF.R.U32.HI R3, RZ, R8, R3 ;  /* 0x00000008ff037219 */ /* 0x000fca0000011603 */
[----:B------:R-:W1:Y:S01]  /*9dc0*/  LDC R21, c[0x0][0x648] ;  /* 0x00019200ff157b82 */ /* 0x000e620000000800 */
[-C--:B---3--:R-:W-:Y:S02]  /*9dd0*/  SHF.L.U32 R4, R5, R28.reuse, RZ ;  /* 0x0000001c05047219 */ /* 0x088fe400000006ff */
[-CC-:B------:R-:W-:Y:S02]  /*9de0*/  SHF.R.U64 R14, R10, R28.reuse, R3.reuse ;  /* 0x0000001c0a0e7219 */ /* 0x180fe40000001203 */
[----:B------:R-:W-:Y:S02]  /*9df0*/  SHF.R.U32.HI R5, RZ, R28, R3 ;  /* 0x0000001cff057219 */ /* 0x000fe40000011603 */
[----:B------:R-:W-:Y:S01]  /*9e00*/  LOP3.LUT R153, RZ, R4, RZ, 0x33, !PT ;  /* 0x00000004ff997212 */ /* 0x000fe200078e33ff */
[----:B------:R-:W3:Y:S01]  /*9e10*/  LDC R25, c[0x0][0x638] ;  /* 0x00018e00ff197b82 */ /* 0x000ee20000000800 */
[----:B------:R-:W-:Y:S01]  /*9e20*/  SHF.L.U32 R28, R7, R28, RZ ;  /* 0x0000001c071c7219 */ /* 0x000fe200000006ff */
[----:B------:R-:W-:-:S06]  /*9e30*/  IMAD.MOV.U32 R4, RZ, RZ, R14 ;  /* 0x000000ffff047224 */ /* 0x000fcc00078e000e */
[----:B------:R-:W0:Y:S01]  /*9e40*/  LDC R27, c[0x0][0x610] ;  /* 0x00018400ff1b7b82 */ /* 0x000e220000000800 */
[----:B----4-:R-:W-:Y:S05]  /*9e50*/  @!P0 BRA `(.L_x_291) ;  /* 0x0000000000288947 */ /* 0x010fea0003800000 */
        /* <DEDUP_REMOVED lines=10> */
.L_x_291:
[----:B------:R-:W-:Y:S01]  /*9f00*/  ISETP.NE.AND P0, PT, R2, 0x1, PT ;  /* 0x000000010200780c */ /* 0x000fe20003f05270 */
[----:B------:R-:W-:Y:S01]  /*9f10*/  IMAD.MOV R13, RZ, RZ, -R13 ;  /* 0x000000ffff0d7224 */ /* 0x000fe200078e0a0d */
[----:B-12---:R-:W-:Y:S01]  /*9f20*/  SHF.R.U64 R0, R4, R21, R5 ;  /* 0x0000001504007219 */ /* 0x006fe20000001205 */
[----:B0-----:R-:W-:Y:S01]  /*9f30*/  VIADD R5, R20, 0xffffffff ;  /* 0xffffffff14057836 */ /* 0x001fe20000000000 */
[----:B------:R-:W-:-:S03]  /*9f40*/  LOP3.LUT R153, R10, R153, RZ, 0xc0, !PT ;  /* 0x000000990a997212 */ /* 0x000fc600078ec0ff */
[----:B------:R-:W-:Y:S01]  /*9f50*/  IMAD.MOV R3, RZ, RZ, -R0 ;  /* 0x000000ffff037224 */ /* 0x000fe200078e0a00 */
[----:B------:R-:W-:Y:S01]  /*9f60*/  LOP3.LUT R5, R12, R5, RZ, 0xc0, !PT ;  /* 0x000000050c057212 */ /* 0x000fe200078ec0ff */
[----:B------:R-:W-:Y:S02]  /*9f70*/  IMAD R153, R28, R0, R153 ;  /* 0x000000001c997224 */ /* 0x000fe400078e0299 */
[----:B---3--:R-:W-:Y:S02]  /*9f80*/  IMAD R0, R3, R25, R14 ;  /* 0x0000001903007224 */ /* 0x008fe400078e020e */
[----:B------:R-:W-:Y:S02]  /*9f90*/  @P0 IMAD R26, R15, R13, R24 ;  /* 0x0000000d0f1a0224 */ /* 0x000fe400078e0218 */
[----:B------:R-:W-:Y:S02]  /*9fa0*/  IMAD R4, R0, R20, R5 ;  /* 0x0000001400047224 */ /* 0x000fe400078e0205 */
[----:B------:R-:W-:-:S02]  /*9fb0*/  IMAD R153, R153, R27, R26 ;  /* 0x0000001b99997224 */ /* 0x000fc400078e021a */
[----:B------:R-:W-:-:S03]  /*9fc0*/  IMAD.MOV.U32 R3, RZ, RZ, 0x1 ;  /* 0x00000001ff037424 */ /* 0x000fc600078e00ff */
[----:B------:R-:W-:Y:S02]  /*9fd0*/  SEL R152, R4, R153, !P0 ;  /* 0x0000009904987207 */ /* 0x000fe40004000000 */
[----:B------:R-:W-:Y:S02]  /*9fe0*/  PRMT R0, R3, 0x7610, R0 ;  /* 0x0000761003007816 */ /* 0x000fe40000000000 */
[----:B------:R-:W-:-:S07]  /*9ff0*/  SEL R153, R153, R4, !P0 ;  /* 0x0000000499997207 */ /* 0x000fce0004000000 */
.L_x_289:
[----:B------:R-:W-:-:S13]  /*a000*/  LOP3.LUT P0, RZ, R0, 0xff, RZ, 0xc0, !PT ;  /* 0x000000ff00ff7812 */ /* 0x000fda000780c0ff */
[----:B------:R-:W-:Y:S05]  /*a010*/  @P0 BRA `(.L_x_292) ;  /* 0xffffff7000540947 */ /* 0x000fea000383ffff */
[----:B------:R-:W-:Y:S05]  /*a020*/  EXIT ;  /* 0x000000000000794d */ /* 0x000fea0003800000 */
.L_x_7:
[----:B0-----:R-:W-:Y:S01]  /*a030*/  ULDC.64 UR4, c[0x0][0x650] ;  /* 0x0001940000047ab9 */ /* 0x001fe20000000a00 */
        /* <DEDUP_REMOVED lines=25> */
.L_x_294:
[----:B------:R-:W0:Y:S01]  /*a1d0*/  LDC.64 R28, c[0x0][0x640] ;  /* 0x00019000ff1c7b82 */ /* 0x000e220000000a00 */
[-CC-:B------:R-:W-:Y:S01]  /*a1e0*/  SHF.R.U64 R22, R12, R6.reuse, R13.reuse ;  /* 0x000000060c167219 */ /* 0x180fe2000000120d */
[----:B------:R-:W-:Y:S01]  /*a1f0*/  IMAD.MOV.U32 R30, RZ, RZ, 0x1 ;  /* 0x00000001ff1e7424 */ /* 0x000fe200078e00ff */
[----:B------:R-:W-:Y:S02]  /*a200*/  SHF.R.U32.HI R6, RZ, R6, R13 ;  /* 0x00000006ff067219 */ /* 0x000fe4000001160d */
        /* <DEDUP_REMOVED lines=8> */
[----:B------:R-:W-:Y:S01]  /*a290*/  IMAD.IADD R9, R9, 0x1, R11 ;  /* 0x0000000109097824 */ /* 0x000fe200078e020b */
[----:B0-----:R-:W-:-:S04]  /*a2a0*/  ISETP.NE.U32.AND P0, PT, R28, RZ, PT ;  /* 0x000000ff1c00720c */ /* 0x001fc80003f05070 */
[----:B------:R-:W-:Y:S02]  /*a2b0*/  ISETP.NE.AND.EX P0, PT, R29, RZ, PT, P0 ;  /* 0x000000ff1d00720c */ /* 0x000fe40003f05300 */
[----:B------:R-:W0:Y:S01]  /*a2c0*/  LDC R20, c[0x0][0x600] ;  /* 0x00018000ff147b82 */ /* 0x000e220000000800 */
[-CC-:B-1----:R-:W-:Y:S01]  /*a2d0*/  SHF.R.U64 R14, R8, R10.reuse, R9.reuse ;  /* 0x0000000a080e7219 */ /* 0x182fe20000001209 */
[----:B------:R-:W-:Y:S01]  /*a2e0*/  IMAD.MOV.U32 R8, RZ, RZ, -0x1 ;  /* 0xffffffffff087424 */ /* 0x000fe200078e00ff */
[----:B------:R-:W-:-:S05]  /*a2f0*/  SHF.R.U32.HI R9, RZ, R10, R9 ;  /* 0x0000000aff097219 */ /* 0x000fca0000011609 */
[----:B------:R-:W1:Y:S01]  /*a300*/  LDC R24, c[0x0][0x648] ;  /* 0x00019200ff187b82 */ /* 0x000e620000000800 */
[-CC-:B--2---:R-:W-:Y:S02]  /*a310*/  SHF.R.U64 R23, R14, R12.reuse, R9.reuse ;  /* 0x0000000c0e177219 */ /* 0x184fe40000001209 */
[----:B------:R-:W-:-:S05]  /*a320*/  SHF.R.U32.HI R6, RZ, R12, R9 ;  /* 0x0000000cff067219 */ /* 0x000fca0000011609 */
[----:B------:R-:W2:Y:S01]  /*a330*/  LDC R26, c[0x0][0x638] ;  /* 0x00018e00ff1a7b82 */ /* 0x000ea20000000800 */
[-C--:B---3--:R-:W-:Y:S02]  /*a340*/  SHF.L.U32 R8, R8, R27.reuse, RZ ;  /* 0x0000001b08087219 */ /* 0x088fe400000006ff */
[-CC-:B------:R-:W-:Y:S02]  /*a350*/  SHF.R.U64 R25, R23, R27.reuse, R6.reuse ;  /* 0x0000001b17197219 */ /* 0x180fe40000001206 */
[----:B------:R-:W-:Y:S02]  /*a360*/  LOP3.LUT R32, RZ, R8, RZ, 0x33, !PT ;  /* 0x00000008ff207212 */ /* 0x000fe400078e33ff */
[----:B------:R-:W-:Y:S01]  /*a370*/  SHF.R.U32.HI R9, RZ, R27, R6 ;  /* 0x0000001bff097219 */ /* 0x000fe20000011606 */
[----:B------:R-:W3:Y:S01]  /*a380*/  LDC R31, c[0x0][0x610] ;  /* 0x00018400ff1f7b82 */ /* 0x000ee20000000800 */
[----:B------:R-:W-:Y:S01]  /*a390*/  IMAD.MOV.U32 R8, RZ, RZ, R25 ;  /* 0x000000ffff087224 */ /* 0x000fe200078e0019 */
[----:B------:R-:W-:Y:S06]  /*a3a0*/  @!P0 BRA `(.L_x_295) ;  /* 0x0000000000288947 */ /* 0x000fec0003800000 */
        /* <DEDUP_REMOVED lines=10> */
.L_x_295:
[----:B------:R-:W-:Y:S02]  /*a450*/  ISETP.NE.AND P0, PT, R2, 0x1, PT ;  /* 0x000000010200780c */ /* 0x000fe40003f05270 */
[----:B-1----:R-:W-:Y:S01]  /*a460*/  SHF.R.U64 R6, R8, R24, R9 ;  /* 0x0000001808067219 */ /* 0x002fe20000001209 */
[----:B0-----:R-:W-:Y:S01]  /*a470*/  VIADD R9, R20, 0xffffffff ;  /* 0xffffffff14097836 */ /* 0x001fe20000000000 */
[----:B------:R-:W-:Y:S02]  /*a480*/  SHF.L.U32 R30, R30, R27, RZ ;  /* 0x0000001b1e1e7219 */ /* 0x000fe400000006ff */
[----:B------:R-:W-:Y:S01]  /*a490*/  LOP3.LUT R5, R23, R32, RZ, 0xc0, !PT ;  /* 0x0000002017057212 */ /* 0x000fe200078ec0ff */
[----:B------:R-:W-:-:S04]  /*a4a0*/  IMAD.MOV R8, RZ, RZ, -R6 ;  /* 0x000000ffff087224 */ /* 0x000fc800078e0a06 */
[----:B------:R-:W-:Y:S01]  /*a4b0*/  IMAD R6, R30, R6, R5 ;  /* 0x000000061e067224 */ /* 0x000fe200078e0205 */
[----:B------:R-:W-:Y:S01]  /*a4c0*/  LOP3.LUT R5, R14, R9, RZ, 0xc0, !PT ;  /* 0x000000090e057212 */ /* 0x000fe200078ec0ff */
[----:B------:R-:W-:Y:S02]  /*a4d0*/  @P0 IMAD R3, R7, R21, R4 ;  /* 0x0000001507030224 */ /* 0x000fe400078e0204 */
[----:B--2---:R-:W-:Y:S02]  /*a4e0*/  IMAD R4, R8, R26, R25 ;  /* 0x0000001a08047224 */ /* 0x004fe400078e0219 */
[----:B---3--:R-:W-:Y:S02]  /*a4f0*/  IMAD R3, R6, R31, R3 ;  /* 0x0000001f06037224 */ /* 0x008fe400078e0203 */
[----:B------:R-:W-:Y:S02]  /*a500*/  IMAD R4, R4, R20, R5 ;  /* 0x0000001404047224 */ /* 0x000fe400078e0205 */
[----:B------:R-:W-:-:S02]  /*a510*/  IMAD.MOV.U32 R8, RZ, RZ, 0x1 ;  /* 0x00000001ff087424 */ /* 0x000fc400078e00ff */
[----:B------:R-:W-:Y:S01]  /*a520*/  IMAD.MOV.U32 R6, RZ, RZ, R22 ;  /* 0x000000ffff067224 */ /* 0x000fe200078e0016 */
[----:B------:R-:W-:Y:S02]  /*a530*/  SEL R13, R4, R3, !P0 ;  /* 0x00000003040d7207 */ /* 0x000fe40004000000 */
[----:B------:R-:W-:-:S07]  /*a540*/  SEL R20, R3, R4, !P0 ;  /* 0x0000000403147207 */ /* 0x000fce0004000000 */
.L_x_293:
[----:B------:R-:W-:-:S08]  /*a550*/  NOP ;  /* 0x0000000000007918 */ /* 0x000fd00000000000 */
[----:B------:R-:W0:-:S00]  /*a560*/  USETMAXREG.DEALLOC.CTAPOOL 0x28 ;  /* 0x00000028000079c8 */ /* 0x000e0000080e0500 */
[----:B0-----:R-:W-:-:S13]  /*a570*/  ISETP.NE.AND P0, PT, R0, RZ, PT ;  /* 0x000000ff0000720c */ /* 0x001fda0003f05270 */
[----:B------:R-:W-:Y:S05]  /*a580*/  @P0 EXIT ;  /* 0x000000000000094d */ /* 0x000fea0003800000 */
[----:B------:R-:W-:Y:S01]  /*a590*/  LOP3.LUT P0, RZ, R8, 0xff, RZ, 0xc0, !PT ;  /* 0x000000ff08ff7812 */ /* 0x000fe2000780c0ff */
[----:B------:R-:W-:Y:S02]  /*a5a0*/  IMAD.MOV.U32 R0, RZ, RZ, 0x1 ;  /* 0x00000001ff007424 */ /* 0x000fe400078e00ff */
[----:B------:R-:W-:-:S10]  /*a5b0*/  IMAD.MOV.U32 R3, RZ, RZ, RZ ;  /* 0x000000ffff037224 */ /* 0x000fd400078e00ff */
[----:B------:R-:W-:Y:S05]  /*a5c0*/  @!P0 BRA `(.L_x_296) ;  /* 0x0000000c00408947 */ /* 0x000fea0003800000 */
[----:B------:R-:W0:Y:S01]  /*a5d0*/  LDC R0, c[0x0][0x28c] ;  /* 0x0000a300ff007b82 */ /* 0x000e220000000800 */
[----:B------:R-:W-:Y:S01]  /*a5e0*/  ULDC UR5, c[0x0][0x658] ;  /* 0x0001960000057ab9 */ /* 0x000fe20000000800 */
[----:B------:R-:W-:Y:S01]  /*a5f0*/  UMOV UR7, 0xffffffff ;  /* 0xffffffff00077882 */ /* 0x000fe20000000000 */
[----:B------:R-:W-:Y:S01]  /*a600*/  ULDC UR6, c[0x0][0xc] ;  /* 0x0000030000067ab9 */ /* 0x000fe20000000800 */
[----:B------:R-:W-:Y:S01]  /*a610*/  USHF.L.U32 UR8, UR7, UR5, URZ ;  /* 0x0000000507087299 */ /* 0x000fe2000800063f */
[----:B------:R-:W-:Y:S01]  /*a620*/  BSSY B0, `(.L_x_296) ;  /* 0x00000ca000007945 */ /* 0x000fe20003800000 */
[----:B------:R-:W-:Y:S01]  /*a630*/  UMOV UR9, 0x1 ;  /* 0x0000000100097882 */ /* 0x000fe20000000000 */
[----:B------:R-:W-:Y:S01]  /*a640*/  ULDC UR7, c[0x0][0x10] ;  /* 0x0000040000077ab9 */ /* 0x000fe20000000800 */
[----:B------:R-:W1:Y:S01]  /*a650*/  S2UR UR10, SR_CgaCtaId ;  /* 0x00000000000a79c3 */ /* 0x000e620000008800 */
[----:B------:R-:W-:Y:S01]  /*a660*/  UIMAD.WIDE.U32 UR6, UR6, UR7, URZ ;  /* 0x00000007060672a5 */ /* 0x000fe2000f8e003f */
[----:B------:R-:W-:Y:S01]  /*a670*/  IMAD.MOV.U32 R9, RZ, RZ, 0x1 ;  /* 0x00000001ff097424 */ /* 0x000fe200078e00ff */
[----:B------:R-:W-:Y:S01]  /*a680*/  USHF.L.U32 UR18, UR9, UR5, URZ ;  /* 0x0000000509127299 */ /* 0x000fe2000800063f */
[----:B------:R-:W-:Y:S01]  /*a690*/  LOP3.LUT R8, R19, 0x2, RZ, 0xfc, !PT ;  /* 0x0000000213087812 */ /* 0x000fe200078efcff */
[----:B------:R-:W-:Y:S01]  /*a6a0*/  ULDC UR4, c[0x0][0x600] ;  /* 0x0001800000047ab9 */ /* 0x000fe20000000800 */
[----:B------:R-:W-:Y:S01]  /*a6b0*/  ULDC UR5, c[0x0][0x14] ;  /* 0x0000050000057ab9 */ /* 0x000fe20000000800 */
[----:B------:R-:W-:-:S02]  /*a6c0*/  UIADD3 UR4, UR4, -0x1, URZ ;  /* 0xffffffff04047890 */ /* 0x000fc4000fffe03f */
[----:B------:R-:W-:Y:S02]  /*a6d0*/  UIMAD.WIDE.U32 UR22, UR6, UR5, URZ ;  /* 0x00000005061672a5 */ /* 0x000fe4000f8e003f */
[----:B------:R-:W-:Y:S02]  /*a6e0*/  UIMAD UR13, UR7, UR5, URZ ;  /* 0x00000005070d72a4 */ /* 0x000fe4000f8e023f */
[----:B------:R-:W-:Y:S02]  /*a6f0*/  ULOP3.LUT UR17, URZ, UR8, URZ, 0x33, !UPT ;  /* 0x000000083f117292 */ /* 0x000fe4000f8e333f */
[----:B------:R-:W-:Y:S01]  /*a700*/  UIADD3 UR13, UR23, UR13, URZ ;  /* 0x0000000d170d7290 */ /* 0x000fe2000fffe03f */
[----:B0-----:R-:W-:Y:S01]  /*a710*/  VIADD R0, R0, 0x1f ;  /* 0x0000001f00007836 */ /* 0x001fe20000000000 */
[----:B------:R-:W-:-:S04]  /*a720*/  ULDC.64 UR24, c[0x0][0x198] ;  /* 0x0000660000187ab9 */ /* 0x000fc80000000a00 */
[----:B------:R-:W-:Y:S01]  /*a730*/  SHF.R.S32.HI R3, RZ, 0x1f, R0 ;  /* 0x0000001fff037819 */ /* 0x000fe20000011400 */
[----:B-1----:R-:W-:-:S03]  /*a740*/  IMAD.U32 R11, RZ, RZ, UR10 ;  /* 0x0000000aff0b7e24 */ /* 0x002fc6000f8e00ff */
[----:B------:R-:W-:Y:S01]  /*a750*/  LEA.HI R3, R3, R0, RZ, 0x5 ;  /* 0x0000000003037211 */ /* 0x000fe200078f28ff */
[----:B------:R-:W-:-:S03]  /*a760*/  IMAD.MOV.U32 R0, RZ, RZ, 0x1 ;  /* 0x00000001ff007424 */ /* 0x000fc600078e00ff */
[----:B------:R-:W-:Y:S01]  /*a770*/  SHF.R.S32.HI R10, RZ, 0x5, R3 ;  /* 0x00000005ff0a7819 */ /* 0x000fe20000011403 */
[----:B------:R-:W-:-:S04]  /*a780*/  IMAD.MOV.U32 R3, RZ, RZ, RZ ;  /* 0x000000ffff037224 */ /* 0x000fc800078e00ff */
[----:B------:R-:W-:-:S07]  /*a790*/  VIADD R12, R10, 0x1 ;  /* 0x000000010a0c7836 */ /* 0x000fce0000000000 */
.L_x_307:
[----:B------:R-:W-:-:S03]  /*a7a0*/  UMOV UR5, 0xffffffff ;  /* 0xffffffff00057882 */ /* 0x000fc60000000000 */
[----:B------:R-:W-:Y:S05]  /*a7b0*/  BRA.DIV UR5, `(.L_x_297) ;  /* 0x0000000e05887947 */ /* 0x000fea000b800000 */
[----:B------:R-:W-:-:S13]  /*a7c0*/  ELECT P6, URZ, PT ;  /* 0x00000000003f782f */ /* 0x000fda00038c0000 */
.L_x_317:
[----:B------:R-:W0:Y:S01]  /*a7d0*/  LDC R4, c[0x0][0x28c] ;  /* 0x0000a300ff047b82 */ /* 0x000e220000000800 */
[----:B------:R-:W-:Y:S01]  /*a7e0*/  BSSY B1, `(.L_x_298) ;  /* 0x000003b000017945 */ /* 0x000fe20003800000 */
[----:B0-----:R-:W-:-:S13]  /*a7f0*/  ISETP.LT.OR P6, PT, R4, 0x1, !P6 ;  /* 0x000000010400780c */ /* 0x001fda00077c1670 */
[----:B------:R-:W-:Y:S05]  /*a800*/  @P6 BRA `(.L_x_299) ;  /* 0x0000000000e06947 */ /* 0x000fea0003800000 */
[----:B------:R-:W-:Y:S02]  /*a810*/  IMAD R20, R20, 0x2, R11 ;  /* 0x0000000214147824 */ /* 0x000fe400078e020b */
[----:B------:R-:W-:Y:S02]  /*a820*/  IMAD.SHL.U32 R21, R13, 0x100, RZ ;  /* 0x000001000d157824 */ /* 0x000fe400078e00ff */
[----:B------:R-:W-:Y:S02]  /*a830*/  IMAD.MOV.U32 R22, RZ, RZ, RZ ;  /* 0x000000ffff167224 */ /* 0x000fe400078e00ff */
[----:B------:R-:W-:Y:S02]  /*a840*/  IMAD.MOV.U32 R4, RZ, RZ, R12 ;  /* 0x000000ffff047224 */ /* 0x000fe400078e000c */
[----:B------:R-:W-:Y:S02]  /*a850*/  IMAD.MOV.U32 R5, RZ, RZ, R0 ;  /* 0x000000ffff057224 */ /* 0x000fe400078e0000 */
[----:B------:R-:W-:-:S02]  /*a860*/  IMAD.MOV.U32 R14, RZ, RZ, R3 ;  /* 0x000000ffff0e7224 */ /* 0x000fc400078e0003 */
[----:B------:R-:W-:-:S07]  /*a870*/  IMAD.SHL.U32 R15, R20, 0x40, RZ ;  /* 0x00000040140f7824 */ /* 0x000fce00078e00ff */
.L_x_302:
[----:B------:R-:W0:Y:S01]  /*a880*/  S2UR UR5, SR_CgaCtaId ;  /* 0x00000000000579c3 */ /* 0x000e220000008800 */
[----:B------:R-:W-:Y:S02]  /*a890*/  MOV R20, 0x400 ;  /* 0x0000040000147802 */ /* 0x000fe40000000f00 */
[----:B------:R-:W-:Y:S02]  /*a8a0*/  SHF.L.U32 R7, R5, 0x1f, RZ ;  /* 0x0000001f05077819 */ /* 0x000fe400000006ff */
[----:B------:R-:W-:-:S13]  /*a8b0*/  LOP3.LUT P1, RZ, R18, 0x7f, RZ, 0xc0, !PT ;  /* 0x0000007f12ff7812 */ /* 0x000fda000782c0ff */
[----:B------:R-:W1:Y:S01]  /*a8c0*/  @!P1 LDC R13, c[0x0][0x500] ;  /* 0x00014000ff0d9b82 */ /* 0x000e620000000800 */
[----:B0-----:R-:W-:-:S05]  /*a8d0*/  IMAD.U32 R11, RZ, RZ, UR5 ;  /* 0x00000005ff0b7e24 */ /* 0x001fca000f8e00ff */
[----:B------:R-:W-:-:S05]  /*a8e0*/  LEA R23, R11, R20, 0x18 ;  /* 0x000000140b177211 */ /* 0x000fca00078ec0ff */
[----:B------:R-:W-:-:S04]  /*a8f0*/  IMAD R20, R14, 0x8, R23 ;  /* 0x000000080e147824 */ /* 0x000fc800078e0217 */
[----:B------:R-:W0:Y:S02]  /*a900*/  SYNCS.PHASECHK.TRANS64.TRYWAIT P0, [R20+URZ+0x18], R7 ;  /* 0x00001807140075a7 */ /* 0x000e24000800017f */
[----:B01----:R-:W-:Y:S05]  /*a910*/  @!P0 BRA `(.L_x_300) ;  /* 0x0000000c00508947 */ /* 0x003fea0003800000 */
.L_x_318:
[----:B0-----:R-:W-:Y:S01]  /*a920*/  PRMT R7, R8, 0x9910, RZ ;  /* 0x0000991008077816 */ /* 0x001fe200000000ff */
[----:B------:R0:W-:Y:S03]  /*a930*/  @!P1 SYNCS.ARRIVE.TRANS64 RZ, [R20+URZ], R13 ;  /* 0x0000000d14ff99a7 */ /* 0x0001e6000800003f */
[----:B------:R-:W-:-:S13]  /*a940*/  ISETP.NE.AND P0, PT, R7, 0x2, PT ;  /* 0x000000020700780c */ /* 0x000fda0003f05270 */
[----:B0-----:R-:W-:Y:S05]  /*a950*/  @P0 BRA `(.L_x_301) ;  /* 0x0000000000040947 */ /* 0x001fea0003800000 */
[----:B------:R-:W-:Y:S01]  /*a960*/  BPT.TRAP 0x1 ;  /* 0x000000040000795c */ /* 0x000fe20000300000 */
.L_x_301:
[----:B------:R-:W-:Y:S01]  /*a970*/  IMAD R7, R14, 0x2, R11 ;  /* 0x000000020e077824 */ /* 0x000fe200078e020b */
[----:B------:R-:W-:Y:S01]  /*a980*/  R2UR UR9, R20 ;  /* 0x00000000140972ca */ /* 0x000fe200000e0000 */
[----:B------:R-:W-:Y:S01]  /*a990*/  VIADD R4, R4, 0xffffffff ;  /* 0xffffffff04047836 */ /* 0x000fe20000000000 */
[----:B------:R-:W-:Y:S01]  /*a9a0*/  UIADD3 UR6, UP0, UR24, 0xf0, URZ ;  /* 0x000000f018067890 */ /* 0x000fe2000ff1e03f */
[----:B------:R-:W-:Y:S01]  /*a9b0*/  IMAD.SHL.U32 R7, R7, 0x800, RZ ;  /* 0x0000080007077824 */ /* 0x000fe200078e00ff */
[----:B------:R-:W-:Y:S01]  /*a9c0*/  R2UR UR11, R15 ;  /* 0x000000000f0b72ca */ /* 0x000fe200000e0000 */
[----:B------:R-:W-:Y:S01]  /*a9d0*/  UIADD3 UR26, UP1, UR24, 0x1f0, URZ ;  /* 0x000001f0181a7890 */ /* 0x000fe2000ff3e03f */
[----:B------:R-:W-:Y:S01]  /*a9e0*/  R2UR UR10, R22 ;  /* 0x00000000160a72ca */ /* 0x000fe200000e0000 */
[--C-:B------:R-:W-:Y:S01]  /*a9f0*/  IMAD R7, R7, 0x2, R23.reuse ;  /* 0x0000000207077824 */ /* 0x100fe200078e0217 */
[----:B------:R-:W-:Y:S01]  /*aa00*/  R2UR UR12, R6 ;  /* 0x00000000060c72ca */ /* 0x000fe200000e0000 */
[C---:B------:R-:W-:Y:S01]  /*aa10*/  IMAD R23, R14.reuse, 0x4000, R23 ;  /* 0x000040000e177824 */ /* 0x040fe200078e0217 */
[----:B------:R-:W-:Y:S01]  /*aa20*/  R2UR UR19, R21 ;  /* 0x00000000151372ca */ /* 0x000fe200000e0000 */
[----:B------:R-:W-:Y:S01]  /*aa30*/  UIADD3.X UR7, URZ, UR25, URZ, UP0, !UPT ;  /* 0x000000193f077290 */ /* 0x000fe200087fe43f */
[----:B------:R-:W-:Y:S01]  /*aa40*/  R2UR UR5, R7 ;  /* 0x00000000070572ca */ /* 0x000fe200000e0000 */
[----:B------:R-:W-:Y:S01]  /*aa50*/  VIADD R14, R14, 0x1 ;  /* 0x000000010e0e7836 */ /* 0x000fe20000000000 */
[----:B------:R-:W-:Y:S01]  /*aa60*/  R2UR UR8, R23 ;  /* 0x00000000170872ca */ /* 0x000fe200000e0000 */
[----:B------:R-:W-:Y:S01]  /*aa70*/  UIADD3.X UR27, URZ, UR25, URZ, UP1, !UPT ;  /* 0x000000193f1b7290 */ /* 0x000fe20008ffe43f */
[----:B------:R-:W-:Y:S01]  /*aa80*/  ISETP.GT.AND P1, PT, R4, 0x1, PT ;  /* 0x000000010400780c */ /* 0x000fe20003f24270 */
[----:B------:R-:W-:Y:S01]  /*aa90*/  UMOV UR20, 0x30000 ;  /* 0x0003000000147882 */ /* 0x000fe20000000000 */
[----:B------:R-:W-:Y:S01]  /*aaa0*/  UMOV UR14, 0x0 ;  /* 0x00000000000e7882 */ /* 0x000fe20000000000 */
[----:B------:R-:W-:Y:S01]  /*aab0*/  UMOV UR15, 0x10000000 ;  /* 0x10000000000f7882 */ /* 0x000fe20000000000 */
[----:B------:R-:W-:Y:S01]  /*aac0*/  ISETP.NE.AND P0, PT, R14, 0x3, PT ;  /* 0x000000030e00780c */ /* 0x000fe20003f05270 */
[----:B------:R-:W-:-:S03]  /*aad0*/  VIADD R22, R22, 0x20 ;  /* 0x0000002016167836 */ /* 0x000fc60000000000 */
[----:B------:R-:W-:Y:S01]  /*aae0*/  SEL R20, RZ, 0x1, P0 ;  /* 0x00000001ff147807 */ /* 0x000fe20000000000 */
[----:B------:R-:W-:Y:S01]  /*aaf0*/  UIADD3 UR5, UR5, 0x100, URZ ;  /* 0x0000010005057890 */ /* 0x000fe2000fffe03f */
[----:B------:R-:W-:Y:S01]  /*ab00*/  SEL R14, R14, RZ, P0 ;  /* 0x000000ff0e0e7207 */ /* 0x000fe20000000000 */
[----:B------:R-:W-:Y:S01]  /*ab10*/  UIADD3 UR16, UR8, 0x6100, URZ ;  /* 0x0000610008107890 */ /* 0x000fe2000fffe03f */
[----:B------:R-:W-:-:S04]  /*ab20*/  LOP3.LUT R5, R5, R20, RZ, 0x3c, !PT ;  /* 0x0000001405057212 */ /* 0x000fc800078e3cff */
[----:B------:R-:W-:Y:S02]  /*ab30*/  UMOV UR8, UR5 ;  /* 0x0000000500087c82 */ /* 0x000fe40008000000 */
[----:B------:R0:W-:Y:S02]  /*ab40*/  UTMALDG.3D.MULTICAST [UR8], [UR6], UR20, desc[UR14] ;  /* 0x00000e08060073b4 */ /* 0x0001e40008011814 */
[----:B0-----:R-:W-:Y:S01]  /*ab50*/  UMOV UR8, UR16 ;  /* 0x0000001000087c82 */ /* 0x001fe20008000000 */
[----:B------:R-:W-:Y:S02]  /*ab60*/  UMOV UR11, UR19 ;  /* 0x00000013000b7c82 */ /* 0x000fe40008000000 */
[----:B------:R0:W-:Y:S02]  /*ab70*/  UTMALDG.3D [UR8], [UR26], desc[UR14] ;  /* 0x00000e081a0075b4 */ /* 0x0001e40008011000 */
[----:B0-----:R-:W-:Y:S05]  /*ab80*/  @P1 BRA `(.L_x_302) ;  /* 0xfffffffc003c1947 */ /* 0x001fea000383ffff */
.L_x_299:
[----:B------:R-:W-:Y:S05]  /*ab90*/  BSYNC B1 ;  /* 0x0000000000017941 */ /* 0x000fea0003800000 */
.L_x_298:
[----:B------:R-:W-:Y:S01]  /*aba0*/  LOP3.LUT P1, RZ, R9, 0xff, RZ, 0xc0, !PT ;  /* 0x000000ff09ff7812 */ /* 0x000fe2000782c0ff */
[C---:B------:R-:W-:Y:S01]  /*abb0*/  IMAD.IADD R6, R10.reuse, 0x1, R3 ;  /* 0x000000010a067824 */ /* 0x040fe200078e0203 */
[----:B------:R-:W-:Y:S01]  /*abc0*/  ULDC.64 UR6, c[0x0][0x650] ;  /* 0x0001940000067ab9 */ /* 0x000fe20000000a00 */
[----:B------:R-:W-:Y:S01]  /*abd0*/  ISETP.GE.U32.AND P2, PT, R10, 0x3, PT ;  /* 0x000000030a00780c */ /* 0x000fe20003f46070 */
[----:B------:R-:W-:Y:S01]  /*abe0*/  BSSY B1, `(.L_x_303) ;  /* 0x000006b000017945 */ /* 0x000fe20003800000 */
[----:B------:R-:W-:Y:S01]  /*abf0*/  IMAD.MOV.U32 R20, RZ, RZ, -0x1 ;  /* 0xffffffffff147424 */ /* 0x000fe200078e00ff */
[----:B------:R-:W-:Y:S01]  /*ac00*/  ISETP.GT.U32.AND P0, PT, R6, 0x2, PT ;  /* 0x000000020600780c */ /* 0x000fe20003f04070 */
[----:B------:R-:W-:Y:S01]  /*ac10*/  IMAD.MOV.U32 R13, RZ, RZ, -0x1 ;  /* 0xffffffffff0d7424 */ /* 0x000fe200078e00ff */
[----:B------:R-:W-:Y:S02]  /*ac20*/  PRMT R9, RZ, 0x7610, R9 ;  /* 0x00007610ff097816 */ /* 0x000fe40000000009 */
[----:B------:R-:W-:-:S03]  /*ac30*/  ISETP.LT.U32.AND P0, PT, R10, 0x3, P0 ;  /* 0x000000030a00780c */ /* 0x000fc60000701070 */
[----:B------:R-:W0:Y:S01]  /*ac40*/  @P1 S2R R11, SR_CgaCtaId ;  /* 0x00000000000b1919 */ /* 0x000e220000008800 */
[----:B------:R-:W-:-:S04]  /*ac50*/  @P1 MOV R4, 0x400 ;  /* 0x0000040000041802 */ /* 0x000fc80000000f00 */
[----:B0-----:R-:W-:Y:S01]  /*ac60*/  @P1 LEA R3, R11, R4, 0x18 ;  /* 0x000000040b031211 */ /* 0x001fe200078ec0ff */
[----:B------:R-:W-:-:S03]  /*ac70*/  IMAD.WIDE.U32 R4, R6, -0x55555555, RZ ;  /* 0xaaaaaaab06047825 */ /* 0x000fc600078e00ff */
[----:B------:R0:W-:Y:S01]  /*ac80*/  @P1 SYNCS.ARRIVE.TRANS64.A1T0 RZ, [R3+URZ+0x48], RZ ;  /* 0x000048ff03ff19a7 */ /* 0x0001e2000810003f */
[----:B------:R-:W-:Y:S02]  /*ac90*/  IADD3 R16, P1, R16, UR22, RZ ;  /* 0x0000001610107c10 */ /* 0x000fe4000ff3e0ff */
[----:B------:R-:W-:Y:S02]  /*aca0*/  SHF.R.U32.HI R5, RZ, 0x1, R5 ;  /* 0x00000001ff057819 */ /* 0x000fe40000011605 */
[----:B------:R-:W-:Y:S02]  /*acb0*/  IADD3.X R17, R17, UR13, RZ, P1, !PT ;  /* 0x0000000d11117c10 */ /* 0x000fe40008ffe4ff */
[----:B------:R-:W-:Y:S02]  /*acc0*/  PRMT R4, RZ, 0x7610, R4 ;  /* 0x00007610ff047816 */ /* 0x000fe40000000004 */
[----:B0-----:R-:W-:Y:S02]  /*acd0*/  SEL R3, RZ, 0x1, !P0 ;  /* 0x00000001ff037807 */ /* 0x001fe40004000000 */
[----:B------:R-:W-:-:S02]  /*ace0*/  ISETP.GE.U32.AND P0, PT, R16, UR6, PT ;  /* 0x0000000610007c0c */ /* 0x000fc4000bf06070 */
[----:B------:R-:W-:Y:S01]  /*acf0*/  LOP3.LUT R0, R0, R3, RZ, 0x3c, !PT ;  /* 0x0000000300007212 */ /* 0x000fe200078e3cff */
[----:B------:R-:W-:Y:S01]  /*ad00*/  IMAD R3, R5, -0x3, R6 ;  /* 0xfffffffd05037824 */ /* 0x000fe200078e0206 */
[----:B------:R-:W-:Y:S01]  /*ad10*/  ISETP.GE.U32.AND.EX P0, PT, R17, UR7, PT, P0 ;  /* 0x0000000711007c0c */ /* 0x000fe2000bf06100 */
[----:B------:R-:W-:Y:S01]  /*ad20*/  IMAD.MOV.U32 R6, RZ, RZ, -0x1 ;  /* 0xffffffffff067424 */ /* 0x000fe200078e00ff */
[----:B------:R-:W-:-:S11]  /*ad30*/  @P2 LOP3.LUT R0, R0, 0x1, R5, 0x78, !PT ;  /* 0x0000000100002812 */ /* 0x000fd600078e7805 */
[----:B------:R-:W-:Y:S05]  /*ad40*/  @P0 BRA `(.L_x_304) ;  /* 0x0000000400500947 */ /* 0x000fea0003800000 */
[----:B------:R-:W0:Y:S01]  /*ad50*/  S2R R15, SR_CTAID.X ;  /* 0x00000000000f7919 */ /* 0x000e220000002500 */
[----:B------:R-:W-:Y:S01]  /*ad60*/  ULDC.64 UR6, c[0x0][0x628] ;  /* 0x00018a0000067ab9 */ /* 0x000fe20000000a00 */
[----:B------:R-:W1:Y:S01]  /*ad70*/  LDC R20, c[0x0][0x144] ;  /* 0x00005100ff147b82 */ /* 0x000e620000000800 */
[----:B------:R-:W-:Y:S01]  /*ad80*/  ISETP.NE.U32.AND P0, PT, RZ, UR6, PT ;  /* 0x00000006ff007c0c */ /* 0x000fe2000bf05070 */
[----:B------:R-:W2:Y:S01]  /*ad90*/  S2R R13, SR_CTAID.Y ;  /* 0x00000000000d7919 */ /* 0x000ea20000002600 */
[----:B------:R-:W-:Y:S01]  /*ada0*/  ULDC UR8, c[0x0][0x630] ;  /* 0x00018c0000087ab9 */ /* 0x000fe20000000800 */
[----:B------:R-:W-:Y:S01]  /*adb0*/  ULDC UR9, c[0x0][0x150] ;  /* 0x0000540000097ab9 */ /* 0x000fe20000000800 */
[----:B------:R-:W-:Y:S01]  /*adc0*/  ISETP.NE.AND.EX P0, PT, RZ, UR7, PT, P0 ;  /* 0x00000007ff007c0c */ /* 0x000fe2000bf05300 */
[----:B------:R-:W-:Y:S02]  /*add0*/  IMAD.MOV.U32 R4, RZ, RZ, R16 ;  /* 0x000000ffff047224 */ /* 0x000fe400078e0010 */
[----:B------:R-:W-:Y:S01]  /*ade0*/  IMAD.MOV.U32 R5, RZ, RZ, R17 ;  /* 0x000000ffff057224 */ /* 0x000fe200078e0011 */
[----:B0-----:R-:W-:-:S09]  /*adf0*/  I2FP.F32.U32 R22, R15 ;  /* 0x0000000f00167245 */ /* 0x001fd20000201000 */
[----:B------:R-:W-:Y:S05]  /*ae00*/  @!P0 BRA `(.L_x_305) ;  /* 0x0000000000288947 */ /* 0x000fea0003800000 */
[----:B------:R-:W-:Y:S02]  /*ae10*/  ULDC UR5, c[0x0][0x634] ;  /* 0x00018d0000057ab9 */ /* 0x000fe40000000800 */
[----:B------:R-:W-:-:S05]  /*ae20*/  IADD3 R5, P0, R16, UR5, RZ ;  /* 0x0000000510057c10 */ /* 0x000fca000ff1e0ff */
[----:B------:R-:W-:-:S04]  /*ae30*/  IMAD.X R21, RZ, RZ, R17, P0 ;  /* 0x000000ffff157224 */ /* 0x000fc800000e0611 */
[----:B------:R-:W-:-:S04]  /*ae40*/  IMAD.WIDE.U32 R6, R21, UR6, RZ ;  /* 0x0000000615067c25 */ /* 0x000fc8000f8e00ff */
[----:B------:R-:W-:-:S04]  /*ae50*/  IMAD.WIDE.U32 R6, P0, R5, UR7, R6 ;  /* 0x0000000705067c25 */ /* 0x000fc8000f800006 */
[----:B------:R-:W-:-:S04]  /*ae60*/  IMAD.WIDE.U32 R4, R5, UR6, RZ ;  /* 0x0000000605047c25 */ /* 0x000fc8000f8e00ff */
[----:B------:R-:W-:Y:S01]  /*ae70*/  IMAD.MOV.U32 R4, RZ, RZ, R7 ;  /* 0x000000ffff047224 */ /* 0x000fe200078e0007 */
[----:B------:R-:W-:Y:S01]  /*ae80*/  IADD3 RZ, P1, R5, R6, RZ ;  /* 0x0000000605ff7210 */ /* 0x000fe20007f3e0ff */
[----:B------:R-:W-:-:S04]  /*ae90*/  IMAD.X R5, RZ, RZ, RZ, P0 ;  /* 0x000000ffff057224 */ /* 0x000fc800000e06ff */
[----:B------:R-:W-:-:S08]  /*aea0*/  IMAD.WIDE.U32.X R4, R21, UR7, R4, P1 ;  /* 0x0000000715047c25 */ /* 0x000fd000088e0404 */
.L_x_305:
[----:B------:R-:W-:Y:S01]  /*aeb0*/  FMUL R22, R22, UR9 ;  /* 0x0000000916167c20 */ /* 0x000fe20008400000 */
[--C-:B------:R-:W-:Y:S01]  /*aec0*/  SHF.R.U64 R14, R4, UR8, R5.reuse ;  /* 0x00000008040e7c19 */ /* 0x100fe20008001205 */
[----:B------:R-:W-:Y:S01]  /*aed0*/  ULDC.64 UR6, c[0x0][0x620] ;  /* 0x0001880000067ab9 */ /* 0x000fe20000000a00 */
[----:B------:R-:W-:Y:S01]  /*aee0*/  SHF.R.U32.HI R4, RZ, UR8, R5 ;  /* 0x00000008ff047c19 */ /* 0x000fe20008011605 */
[----:B------:R-:W-:Y:S01]  /*aef0*/  ULDC.64 UR8, c[0x0][0x640] ;  /* 0x0001900000087ab9 */ /* 0x000fe20000000a00 */
[----:B------:R-:W-:Y:S01]  /*af00*/  IADD3 R5, P0, RZ, -R14, RZ ;  /* 0x8000000eff057210 */ /* 0x000fe20007f1e0ff */
[----:B------:R-:W0:Y:S01]  /*af10*/  F2I.U32.TRUNC.NTZ R22, R22 ;  /* 0x0000001600167305 */ /* 0x000e22000020f000 */
[----:B------:R-:W-:-:S03]  /*af20*/  ULDC UR5, c[0x0][0x618] ;  /* 0x0001860000057ab9 */ /* 0x000fc60000000800 */
[----:B------:R-:W-:Y:S01]  /*af30*/  IMAD.X R4, RZ, RZ, ~R4, P0 ;  /* 0x000000ffff047224 */ /* 0x000fe200000e0e04 */
[----:B------:R-:W-:-:S03]  /*af40*/  ISETP.NE.U32.AND P0, PT, RZ, UR8, PT ;  /* 0x00000008ff007c0c */ /* 0x000fc6000bf05070 */
[----:B------:R-:W-:Y:S01]  /*af50*/  IMAD R4, R4, UR6, RZ ;  /* 0x0000000604047c24 */ /* 0x000fe2000f8e02ff */
[----:B------:R-:W-:-:S03]  /*af60*/  ISETP.NE.AND.EX P0, PT, RZ, UR9, PT, P0 ;  /* 0x00000009ff007c0c */ /* 0x000fc6000bf05300 */
[C---:B------:R-:W-:Y:S02]  /*af70*/  IMAD R7, R5.reuse, UR7, R4 ;  /* 0x0000000705077c24 */ /* 0x040fe4000f8e0204 */
[----:B------:R-:W-:Y:S01]  /*af80*/  IMAD.WIDE.U32 R4, R5, UR6, R16 ;  /* 0x0000000605047c25 */ /* 0x000fe2000f8e0010 */
[----:B------:R-:W-:-:S03]  /*af90*/  ULDC UR6, c[0x0][0x154] ;  /* 0x0000550000067ab9 */ /* 0x000fc60000000800 */
[----:B0-----:R-:W-:Y:S02]  /*afa0*/  IMAD.MOV R6, RZ, RZ, -R22 ;  /* 0x000000ffff067224 */ /* 0x001fe400078e0a16 */
[----:B------:R-:W-:Y:S02]  /*afb0*/  IMAD.IADD R5, R5, 0x1, R7 ;  /* 0x0000000105057824 */ /* 0x000fe400078e0207 */
[----:B-1----:R-:W-:Y:S01]  /*afc0*/  IMAD R15, R20, R6, R15 ;  /* 0x00000006140f7224 */ /* 0x002fe200078e020f */
[----:B--2---:R-:W-:Y:S01]  /*afd0*/  I2FP.F32.U32 R6, R13 ;  /* 0x0000000d00067245 */ /* 0x004fe20000201000 */
[----:B------:R-:W0:Y:S01]  /*afe0*/  LDC R20, c[0x0][0x148] ;  /* 0x00005200ff147b82 */ /* 0x000e220000000800 */
[--C-:B------:R-:W-:Y:S02]  /*aff0*/  SHF.R.U64 R21, R4, UR5, R5.reuse ;  /* 0x0000000504157c19 */ /* 0x100fe40008001205 */
[----:B------:R-:W-:Y:S01]  /*b000*/  SHF.R.U32.HI R4, RZ, UR5, R5 ;  /* 0x00000005ff047c19 */ /* 0x000fe20008011605 */
[----:B------:R-:W-:Y:S01]  /*b010*/  FMUL R6, R6, UR6 ;  /* 0x0000000606067c20 */ /* 0x000fe20008400000 */
[----:B------:R-:W-:-:S02]  /*b020*/  ULDC UR5, c[0x0][0x608] ;  /* 0x0001820000057ab9 */ /* 0x000fc40000000800 */
[--C-:B------:R-:W-:Y:S01]  /*b030*/  SHF.R.U64 R23, R21, UR5, R4.reuse ;  /* 0x0000000515177c19 */ /* 0x100fe20008001204 */
[----:B------:R1:W2:Y:S01]  /*b040*/  F2I.U32.TRUNC.NTZ R24, R6 ;  /* 0x0000000600187305 */ /* 0x0002a2000020f000 */
[----:B------:R-:W-:Y:S01]  /*b050*/  SHF.R.U32.HI R4, RZ, UR5, R4 ;  /* 0x00000005ff047c19 */ /* 0x000fe20008011604 */
[----:B------:R-:W-:-:S03]  /*b060*/  ULDC UR5, c[0x0][0x658] ;  /* 0x0001960000057ab9 */ /* 0x000fc60000000800 */
[--C-:B------:R-:W-:Y:S02]  /*b070*/  SHF.R.U64 R22, R23, UR5, R4.reuse ;  /* 0x0000000517167c19 */ /* 0x100fe40008001204 */
[----:B------:R-:W-:-:S03]  /*b080*/  SHF.R.U32.HI R25, RZ, UR5, R4 ;  /* 0x00000005ff197c19 */ /* 0x000fc60008011604 */
[----:B------:R-:W-:Y:S02]  /*b090*/  IMAD.MOV.U32 R4, RZ, RZ, R22 ;  /* 0x000000ffff047224 */ /* 0x000fe400078e0016 */
[----:B------:R-:W-:Y:S01]  /*b0a0*/  IMAD.MOV.U32 R5, RZ, RZ, R25 ;  /* 0x000000ffff057224 */ /* 0x000fe200078e0019 */
[----:B-1----:R-:W-:Y:S06]  /*b0b0*/  @!P0 BRA `(.L_x_306) ;  /* 0x0000000000288947 */ /* 0x002fec0003800000 */
        /* <DEDUP_REMOVED lines=10> */
.L_x_306:
[----:B------:R-:W-:Y:S01]  /*b160*/  ISETP.NE.AND P0, PT, R2, 0x1, PT ;  /* 0x000000010200780c */ /* 0x000fe20003f05270 */
[----:B------:R-:W-:Y:S01]  /*b170*/  ULDC UR5, c[0x0][0x648] ;  /* 0x0001920000057ab9 */ /* 0x000fe20000000800 */
[----:B------:R-:W-:Y:S01]  /*b180*/  LOP3.LUT R23, R23, UR17, RZ, 0xc0, !PT ;  /* 0x0000001117177c12 */ /* 0x000fe2000f8ec0ff */
[----:B--2---:R-:W-:Y:S01]  /*b190*/  IMAD.MOV R24, RZ, RZ, -R24 ;  /* 0x000000ffff187224 */ /* 0x004fe200078e0a18 */
[----:B------:R-:W-:Y:S01]  /*b1a0*/  SHF.R.U64 R4, R4, UR5, R5 ;  /* 0x0000000504047c19 */ /* 0x000fe20008001205 */
[----:B------:R-:W-:Y:S01]  /*b1b0*/  ULDC UR5, c[0x0][0x638] ;  /* 0x00018e0000057ab9 */ /* 0x000fe20000000800 */
[----:B------:R-:W-:Y:S01]  /*b1c0*/  LOP3.LUT R21, R21, UR4, RZ, 0xc0, !PT ;  /* 0x0000000415157c12 */ /* 0x000fe2000f8ec0ff */
[----:B------:R-:W-:Y:S01]  /*b1d0*/  ULDC UR6, c[0x0][0x610] ;  /* 0x0001840000067ab9 */ /* 0x000fe20000000800 */
[----:B------:R-:W-:Y:S02]  /*b1e0*/  IMAD.MOV.U32 R6, RZ, RZ, R14 ;  /* 0x000000ffff067224 */ /* 0x000fe400078e000e */
[----:B------:R-:W-:-:S02]  /*b1f0*/  IMAD.MOV R5, RZ, RZ, -R4 ;  /* 0x000000ffff057224 */ /* 0x000fc400078e0a04 */
[----:B------:R-:W-:Y:S02]  /*b200*/  IMAD R4, R4, UR18, R23 ;  /* 0x0000001204047c24 */ /* 0x000fe4000f8e0217 */
[----:B0-----:R-:W-:Y:S02]  /*b210*/  @P0 IMAD R15, R20, R24, R13 ;  /* 0x00000018140f0224 */ /* 0x001fe400078e020d */
[----:B------:R-:W-:Y:S01]  /*b220*/  IMAD R22, R5, UR5, R22 ;  /* 0x0000000505167c24 */ /* 0x000fe2000f8e0216 */
[----:B------:R-:W-:Y:S01]  /*b230*/  ULDC UR5, c[0x0][0x600] ;  /* 0x0001800000057ab9 */ /* 0x000fe20000000800 */
[----:B------:R-:W-:Y:S02]  /*b240*/  IMAD R15, R4, UR6, R15 ;  /* 0x00000006040f7c24 */ /* 0x000fe4000f8e020f */
[----:B------:R-:W-:Y:S02]  /*b250*/  IMAD R22, R22, UR5, R21 ;  /* 0x0000000516167c24 */ /* 0x000fe4000f8e0215 */
[----:B------:R-:W-:-:S03]  /*b260*/  IMAD.MOV.U32 R4, RZ, RZ, 0x1 ;  /* 0x00000001ff047424 */ /* 0x000fc600078e00ff */
[----:B------:R-:W-:Y:S02]  /*b270*/  SEL R13, R22, R15, !P0 ;  /* 0x0000000f160d7207 */ /* 0x000fe40004000000 */
[----:B------:R-:W-:-:S07]  /*b280*/  SEL R20, R15, R22, !P0 ;  /* 0x000000160f147207 */ /* 0x000fce0004000000 */
.L_x_304:
[----:B------:R-:W-:Y:S05]  /*b290*/  BSYNC B1 ;  /* 0x0000000000017941 */ /* 0x000fea0003800000 */
.L_x_303:
[----:B------:R-:W-:-:S13]  /*b2a0*/  LOP3.LUT P0, RZ, R4, 0xff, RZ, 0xc0, !PT ;  /* 0x000000ff04ff7812 */ /* 0x000fda000780c0ff */
[----:B------:R-:W-:Y:S05]  /*b2b0*/  @P0 BRA `(.L_x_307) ;  /* 0xfffffff400380947 */ /* 0x000fea000383ffff */
[----:B------:R-:W-:Y:S05]  /*b2c0*/  BSYNC B0 ;  /* 0x0000000000007941 */ /* 0x000fea0003800000 */
.L_x_296:
[----:B------:R-:W-:-:S03]  /*b2d0*/  UMOV UR5, 0xffffffff ;  /* 0xffffffff00057882 */ /* 0x000fc60000000000 */
[----:B------:R-:W-:Y:S05]  /*b2e0*/  BRA.DIV UR5, `(.L_x_308) ;  /* 0x0000000205f07947 */ /* 0x000fea000b800000 */
[----:B------:R-:W-:-:S13]  /*b2f0*/  ELECT P6, URZ, PT ;  /* 0x00000000003f782f */ /* 0x000fda00038c0000 */
.L_x_321:
[----:B------:R-:W-:Y:S04]  /*b300*/  BSSY B0, `(.L_x_309) ;  /* 0x0000022000007945 */ /* 0x000fe80003800000 */
[----:B------:R-:W-:Y:S05]  /*b310*/  @!P6 BRA `(.L_x_310) ;  /* 0x000000000080e947 */ /* 0x000fea0003800000 */
[----:B------:R-:W-:-:S04]  /*b320*/  LOP3.LUT R19, R19, 0x2, RZ, 0xfc, !PT ;  /* 0x0000000213137812 */ /* 0x000fc800078efcff */
[----:B------:R-:W-:-:S13]  /*b330*/  ISETP.NE.AND P0, PT, R19, 0x3, PT ;  /* 0x000000031300780c */ /* 0x000fda0003f05270 */
[----:B------:R-:W-:Y:S05]  /*b340*/  @!P0 BRA `(.L_x_311) ;  /* 0x0000000000048947 */ /* 0x000fea0003800000 */
[----:B------:R-:W-:Y:S01]  /*b350*/  BPT.TRAP 0x1 ;  /* 0x000000040000795c */ /* 0x000fe20000300000 */
.L_x_311:
[----:B------:R-:W0:Y:S01]  /*b360*/  S2R R5, SR_CgaCtaId ;  /* 0x0000000000057919 */ /* 0x000e220000008800 */
[----:B------:R-:W-:Y:S02]  /*b370*/  MOV R2, 0x400 ;  /* 0x0000040000027802 */ /* 0x000fe40000000f00 */
[----:B------:R-:W-:Y:S02]  /*b380*/  SHF.L.U32 R4, R0, 0x1f, RZ ;  /* 0x0000001f00047819 */ /* 0x000fe400000006ff */
[----:B0-----:R-:W-:-:S05]  /*b390*/  LEA R2, R5, R2, 0x18 ;  /* 0x0000000205027211 */ /* 0x001fca00078ec0ff */
[----:B------:R-:W-:-:S04]  /*b3a0*/  VIADD R2, R2, 0x18 ;  /* 0x0000001802027836 */ /* 0x000fc80000000000 */
[C---:B------:R-:W-:Y:S02]  /*b3b0*/  IMAD R7, R3.reuse, 0x8, R2 ;  /* 0x0000000803077824 */ /* 0x040fe400078e0202 */
[----:B------:R-:W-:Y:S02]  /*b3c0*/  VIADD R3, R3, 0x1 ;  /* 0x0000000103037836 */ /* 0x000fe40000000000 */
[----:B------:R-:W0:Y:S03]  /*b3d0*/  SYNCS.PHASECHK.TRANS64.TRYWAIT P0, [R7+URZ], R4 ;  /* 0x00000004070075a7 */ /* 0x000e26000800017f */
[----:B------:R-:W-:-:S04]  /*b3e0*/  ISETP.NE.AND P1, PT, R3, 0x3, PT ;  /* 0x000000030300780c */ /* 0x000fc80003f25270 */
[----:B------:R-:W-:Y:S02]  /*b3f0*/  SEL R5, RZ, 0x1, P1 ;  /* 0x00000001ff057807 */ /* 0x000fe40000800000 */
[----:B------:R-:W-:Y:S02]  /*b400*/  SEL R3, R3, RZ, P1 ;  /* 0x000000ff03037207 */ /* 0x000fe40000800000 */
[----:B------:R-:W-:-:S03]  /*b410*/  LOP3.LUT R9, R0, R5, RZ, 0x3c, !PT ;  /* 0x0000000500097212 */ /* 0x000fc600078e3cff */
[----:B------:R-:W-:Y:S01]  /*b420*/  IMAD R6, R3, 0x8, R2 ;  /* 0x0000000803067824 */ /* 0x000fe200078e0202 */
[----:B------:R-:W-:Y:S01]  /*b430*/  SHF.L.U32 R5, R9, 0x1f, RZ ;  /* 0x0000001f09057819 */ /* 0x000fe200000006ff */
[----:B0-----:R-:W-:Y:S06]  /*b440*/  @!P0 BRA `(.L_x_312) ;  /* 0x0000000000b88947 */ /* 0x001fec0003800000 */
.L_x_322:
[----:B------:R-:W1:Y:S01]  /*b450*/  SYNCS.PHASECHK.TRANS64.TRYWAIT P0, [R6+URZ], R5 ;  /* 0x00000005060075a7 */ /* 0x000e62000800017f */
[----:B------:R-:W-:-:S05]  /*b460*/  VIADD R0, R3, 0x1 ;  /* 0x0000000103007836 */ /* 0x000fca0000000000 */
[----:B------:R-:W-:-:S04]  /*b470*/  ISETP.NE.AND P1, PT, R0, 0x3, PT ;  /* 0x000000030000780c */ /* 0x000fc80003f25270 */
[----:B0-----:R-:W-:Y:S02]  /*b480*/  SEL R4, RZ, 0x1, P1 ;  /* 0x00000001ff047807 */ /* 0x001fe40000800000 */
[----:B------:R-:W-:Y:S02]  /*b490*/  SEL R3, R0, RZ, P1 ;  /* 0x000000ff00037207 */ /* 0x000fe40000800000 */
[----:B------:R-:W-:Y:S01]  /*b4a0*/  LOP3.LUT R0, R9, R4, RZ, 0x3c, !PT ;  /* 0x0000000409007212 */ /* 0x000fe200078e3cff */
[----:B-1----:R-:W-:Y:S06]  /*b4b0*/  @!P0 BRA `(.L_x_313) ;  /* 0x0000000000b08947 */ /* 0x002fec0003800000 */
.L_x_323:
[----:B------:R-:W-:Y:S01]  /*b4c0*/  IMAD R3, R3, 0x8, R2 ;  /* 0x0000000803037824 */ /* 0x000fe200078e0202 */
[----:B------:R-:W-:-:S07]  /*b4d0*/  SHF.L.U32 R0, R0, 0x1f, RZ ;  /* 0x0000001f00007819 */ /* 0x000fce00000006ff */
.L_x_314:
[----:B-1----:R1:W2:Y:S02]  /*b4e0*/  SYNCS.PHASECHK.TRANS64.TRYWAIT P0, [R3+URZ], R0 ;  /* 0x00000000030075a7 */ /* 0x0022a4000800017f */
[----:B--2---:R-:W-:Y:S05]  /*b4f0*/  @!P0 NANOSLEEP.SYNCS 0x989680 ;  /* 0x009896800000895d */ /* 0x004fea0003900000 */
[----:B------:R-:W2:Y:S02]  /*b500*/  @!P0 SYNCS.PHASECHK.TRANS64 P0, [R3+URZ], R0 ;  /* 0x00000000030085a7 */ /* 0x000ea4000800007f */
[----:B--2---:R-:W-:Y:S05]  /*b510*/  @!P0 BRA `(.L_x_314) ;  /* 0xfffffffc00f08947 */ /* 0x004fea000383ffff */
.L_x_310:
[----:B------:R-:W-:Y:S05]  /*b520*/  BSYNC B0 ;  /* 0x0000000000007941 */ /* 0x000fea0003800000 */
.L_x_309:
[----:B------:R-:W-:Y:S05]  /*b530*/  EXIT ;  /* 0x000000000000794d */ /* 0x000fea0003800000 */
.L_x_21:
[----:B---3--:R3:W4:Y:S02]  /*b540*/  SYNCS.PHASECHK.TRANS64.TRYWAIT P1, [R3+URZ], R0 ;  /* 0x00000000030075a7 */ /* 0x008724000802017f */
[----:B----4-:R-:W-:Y:S05]  /*b550*/  @!P1 NANOSLEEP.SYNCS 0x989680 ;  /* 0x009896800000995d */ /* 0x010fea0003900000 */
[----:B------:R-:W4:Y:S02]  /*b560*/  @!P1 SYNCS.PHASECHK.TRANS64 P1, [R3+URZ], R0 ;  /* 0x00000000030095a7 */ /* 0x000f24000802007f */
[----:B----4-:R-:W-:Y:S05]  /*b570*/  @!P1 BRA `(.L_x_21) ;  /* 0xfffffffc00f09947 */ /* 0x010fea000383ffff */
[----:B------:R-:W-:Y:S05]  /*b580*/  BRA `(.L_x_20) ;  /* 0xffffff5c00c07947 */ /* 0x000fea000383ffff */
.L_x_26:
[----:B-1----:R1:W2:Y:S02]  /*b590*/  SYNCS.PHASECHK.TRANS64.TRYWAIT P1, [R5+URZ], R4 ;  /* 0x00000004050075a7 */ /* 0x0022a4000802017f */
[----:B--2---:R-:W-:Y:S05]  /*b5a0*/  @!P1 NANOSLEEP.SYNCS 0x989680 ;  /* 0x009896800000995d */ /* 0x004fea0003900000 */
[----:B------:R-:W2:Y:S02]  /*b5b0*/  @!P1 SYNCS.PHASECHK.TRANS64 P1, [R5+URZ], R4 ;  /* 0x00000004050095a7 */ /* 0x000ea4000802007f */
[----:B--2---:R-:W-:Y:S05]  /*b5c0*/  @!P1 BRA `(.L_x_26) ;  /* 0xfffffffc00f09947 */ /* 0x004fea000383ffff */
[----:B------:R-:W-:Y:S05]  /*b5d0*/  BRA `(.L_x_25) ;  /* 0xffffff6000747947 */ /* 0x000fea000383ffff */
.L_x_297:
[----:B------:R-:W-:Y:S01]  /*b5e0*/  BSSY B1, `(.L_x_315) ;  /* 0x0000006000017945 */ /* 0x000fe20003800000 */
[----:B------:R-:W-:-:S07]  /*b5f0*/  IMAD.MOV.U32 R15, RZ, RZ, -0x1 ;  /* 0xffffffffff0f7424 */ /* 0x000fce00078e00ff */
[----:B------:R-:W-:Y:S05]  /*b600*/  WARPSYNC.COLLECTIVE R15, `(.L_x_316) ;  /* 0x000000000f0c7348 */ /* 0x000fea0003c00000 */
[----:B------:R-:W-:Y:S02]  /*b610*/  ELECT P6, UR62, PT ;  /* 0x00000000003e782f */ /* 0x000fe400038c0000 */
[----:B------:R-:W-:Y:S01]  /*b620*/  MOV R14, UR62 ;  /* 0x0000003e000e7c02 */ /* 0x000fe20008000f00 */
[----:B------:R-:W-:Y:S10]  /*b630*/  ENDCOLLECTIVE ;  /* 0x000000000000791b */ /* 0x000ff40003800000 */
.L_x_316:
[----:B------:R-:W-:Y:S05]  /*b640*/  BSYNC B1 ;  /* 0x0000000000017941 */ /* 0x000fea0003800000 */
.L_x_315:
[----:B------:R-:W-:Y:S05]  /*b650*/  BRA `(.L_x_317) ;  /* 0xfffffff0005c7947 */ /* 0x000fea000383ffff */
.L_x_300:
[----:B0-----:R0:W1:Y:S02]  /*b660*/  SYNCS.PHASECHK.TRANS64.TRYWAIT P0, [R20+URZ+0x18], R7 ;  /* 0x00001807140075a7 */ /* 0x001064000800017f */
[----:B-1----:R-:W-:Y:S05]  /*b670*/  @!P0 NANOSLEEP.SYNCS 0x989680 ;  /* 0x009896800000895d */ /* 0x002fea0003900000 */
[----:B------:R-:W1:Y:S02]  /*b680*/  @!P0 SYNCS.PHASECHK.TRANS64 P0, [R20+URZ+0x18], R7 ;  /* 0x00001807140085a7 */ /* 0x000e64000800007f */
[----:B-1----:R-:W-:Y:S05]  /*b690*/  @!P0 BRA `(.L_x_300) ;  /* 0xfffffffc00f08947 */ /* 0x002fea000383ffff */
[----:B------:R-:W-:Y:S05]  /*b6a0*/  BRA `(.L_x_318) ;  /* 0xfffffff0009c7947 */ /* 0x000fea000383ffff */
.L_x_308:
[----:B------:R-:W-:Y:S01]  /*b6b0*/  BSSY B0, `(.L_x_319) ;  /* 0x0000006000007945 */ /* 0x000fe20003800000 */
[----:B------:R-:W-:-:S07]  /*b6c0*/  IMAD.MOV.U32 R15, RZ, RZ, -0x1 ;  /* 0xffffffffff0f7424 */ /* 0x000fce00078e00ff */
[----:B------:R-:W-:Y:S05]  /*b6d0*/  WARPSYNC.COLLECTIVE R15, `(.L_x_320) ;  /* 0x000000000f0c7348 */ /* 0x000fea0003c00000 */
[----:B------:R-:W-:Y:S02]  /*b6e0*/  ELECT P6, UR62, PT ;  /* 0x00000000003e782f */ /* 0x000fe400038c0000 */
[----:B------:R-:W-:Y:S01]  /*b6f0*/  MOV R14, UR62 ;  /* 0x0000003e000e7c02 */ /* 0x000fe20008000f00 */
[----:B------:R-:W-:Y:S10]  /*b700*/  ENDCOLLECTIVE ;  /* 0x000000000000791b */ /* 0x000ff40003800000 */
.L_x_320:
[----:B------:R-:W-:Y:S05]  /*b710*/  BSYNC B0 ;  /* 0x0000000000007941 */ /* 0x000fea0003800000 */
.L_x_319:
[----:B------:R-:W-:Y:S05]  /*b720*/  BRA `(.L_x_321) ;  /* 0xfffffff800f47947 */ /* 0x000fea000383ffff */
.L_x_312:
[----:B0-----:R0:W1:Y:S02]  /*b730*/  SYNCS.PHASECHK.TRANS64.TRYWAIT P0, [R7+URZ], R4 ;  /* 0x00000004070075a7 */ /* 0x001064000800017f */
[----:B-1----:R-:W-:Y:S05]  /*b740*/  @!P0 NANOSLEEP.SYNCS 0x989680 ;  /* 0x009896800000895d */ /* 0x002fea0003900000 */
[----:B------:R-:W1:Y:S02]  /*b750*/  @!P0 SYNCS.PHASECHK.TRANS64 P0, [R7+URZ], R4 ;  /* 0x00000004070085a7 */ /* 0x000e64000800007f */
[----:B-1----:R-:W-:Y:S05]  /*b760*/  @!P0 BRA `(.L_x_312) ;  /* 0xfffffffc00f08947 */ /* 0x002fea000383ffff */
[----:B------:R-:W-:Y:S05]  /*b770*/  BRA `(.L_x_322) ;  /* 0xfffffffc00347947 */ /* 0x000fea000383ffff */
.L_x_313:
[----:B0-----:R0:W1:Y:S02]  /*b780*/  SYNCS.PHASECHK.TRANS64.TRYWAIT P0, [R6+URZ], R5 ;  /* 0x00000005060075a7 */ /* 0x001064000800017f */
[----:B-1----:R-:W-:Y:S05]  /*b790*/  @!P0 NANOSLEEP.SYNCS 0x989680 ;  /* 0x009896800000895d */ /* 0x002fea0003900000 */
[----:B------:R-:W1:Y:S02]  /*b7a0*/  @!P0 SYNCS.PHASECHK.TRANS64 P0, [R6+URZ], R5 ;  /* 0x00000005060085a7 */ /* 0x000e64000800007f */
[----:B-1----:R-:W-:Y:S05]  /*b7b0*/  @!P0 BRA `(.L_x_313) ;  /* 0xfffffffc00f08947 */ /* 0x002fea000383ffff */
[----:B------:R-:W-:Y:S05]  /*b7c0*/  BRA `(.L_x_323) ;  /* 0xfffffffc003c7947 */ /* 0x000fea000383ffff */
.L_x_324:
[----:B------:R-:W-:-:S00]  /*b7d0*/  BRA `(.L_x_324) ;  /* 0xfffffffc00fc7947 */ /* 0x000fc0000383ffff */
[----:B------:R-:W-:-:S00]  /*b7e0*/  NOP ;  /* 0x0000000000007918 */ /* 0x000fc00000000000 */
        /* <DEDUP_REMOVED lines=9> */
.L_x_325:


//--------------------- .nv.global.init           --------------------------
	.section	.nv.global.init,"aw",@progbits
.nv.global.init:
	.type		$str$22,@object
	.size		$str$22,($str$23 - $str$22)
$str$22:
        /*0000*/ 	.byte	0x6b, 0x5f, 0x74, 0x69, 0x6c, 0x65, 0x5f, 0x63, 0x6f, 0x75, 0x6e, 0x74, 0x20, 0x3e, 0x3d, 0x20
        /*0010*/ 	.byte	0x31, 0x00
	.type		$str$23,@object
	.size		$str$23,(__unnamed_1 - $str$23)
$str$23:
        /*0012*/ 	.byte	0x2f, 0x74, 0x6d, 0x70, 0x2f, 0x63, 0x75, 0x74, 0x6c, 0x61, 0x73, 0x73, 0x5f, 0x73, 0x77, 0x65
        /*0022*/ 	.byte	0x65, 0x70, 0x5f, 0x73, 0x72, 0x63, 0x2f, 0x69, 0x6e, 0x63, 0x6c, 0x75, 0x64, 0x65, 0x2f, 0x63
        /*0032*/ 	.byte	0x75, 0x74, 0x6c, 0x61, 0x73, 0x73, 0x2f, 0x67, 0x65, 0x6d, 0x6d, 0x2f, 0x63, 0x6f, 0x6c, 0x6c
        /*0042*/ 	.byte	0x65, 0x63, 0x74, 0x69, 0x76, 0x65, 0x2f, 0x73, 0x6d, 0x39, 0x30, 0x5f, 0x6d, 0x6d, 0x61, 0x5f
        /*0052*/ 	.byte	0x74, 0x6d, 0x61, 0x5f, 0x67, 0x6d, 0x6d, 0x61, 0x5f, 0x73, 0x73, 0x5f, 0x77, 0x61, 0x72, 0x70
        /*0062*/ 	.byte	0x73, 0x70, 0x65, 0x63, 0x69, 0x61, 0x6c, 0x69, 0x7a, 0x65, 0x64, 0x2e, 0x68, 0x70, 0x70, 0x00
	.type		__unnamed_1,@object
	.size		__unnamed_1,(.L_0 - __unnamed_1)
__unnamed_1:
        /*0072*/ 	.byte	0x76, 0x6f, 0x69, 0x64, 0x20, 0x63, 0x75, 0x74, 0x6c, 0x61, 0x73, 0x73, 0x3a, 0x3a, 0x67, 0x65
        /* <DEDUP_REMOVED lines=180> */
        /*0bc2*/ 	.byte	0x74, 0x69, 0x74, 0x79, 0x5d, 0x00
.L_0:


//--------------------- .nv.shared._ZN7cutlass13device_kernelINS_4gemm6kernel13GemmUniversalIN4cute5tupleIJiiiiEEENS1_10collective13CollectiveMmaINS1_34MainloopSm90TmaGmmaWarpSpecializedILi3ENS5_IJNS4_1CILi1EEENSA_ILi2EEESB_EEENS1_35KernelTmaWarpSpecializedCooperativeEEENS5_IJNSA_ILi128EEENSA_ILi256EEENSA_ILi32EEEEEENS_6half_tENS5_IJlSB_lEEESK_SL_NS4_8TiledMMAINS4_8MMA_AtomIJNS4_4SM904GMMA26MMA_64x256x16_F32F16F16_SSILNSP_5MajorE0ELSR_0ELNSP_7ScaleInE1ELSS_1EEEEEENS4_6LayoutINS5_IJSC_SB_SB_EEENS5_IJSB_NSA_ILi0EEESX_EEEEENS5_IJNS4_10UnderscoreES10_S10_EEEEENS4_23SM90_TMA_LOAD_MULTICASTENS4_14ComposedLayoutINS4_7SwizzleILi2ELi4ELi3EEENS4_18smem_ptr_flag_bitsILi16EEENSV_INS5_IJNSA_ILi8EEESI_EEENS5_IJSI_SB_EEEEEEEvNS4_8identityENS4_13SM90_TMA_LOADES1D_vS1E_EENS_8epilogue10collective6detail29Sm90TmaWarpSpecializedAdapterINS1I_15DefaultEpilogueISK_SL_SL_NS1H_6thread17LinearCombinationISK_Li1EffLNS1M_9ScaleType4KindE0ELNS_15FloatRoundStyleE2ESK_EENS1_15EpilogueDefaultEEEEEvvEEEEvNT_6ParamsE --------------------------
	.section	.nv.shared._ZN7cutlass13device_kernelINS_4gemm6kernel13GemmUniversalIN4cute5tupleIJiiiiEEENS1_10collective13CollectiveMmaINS1_34MainloopSm90TmaGmmaWarpSpecializedILi3ENS5_IJNS4_1CILi1EEENSA_ILi2EEESB_EEENS1_35KernelTmaWarpSpecializedCooperativeEEENS5_IJNSA_ILi128EEENSA_ILi256EEENSA_ILi32EEEEEENS_6half_tENS5_IJlSB_lEEESK_SL_NS4_8TiledMMAINS4_8MMA_AtomIJNS4_4SM904GMMA26MMA_64x256x16_F32F16F16_SSILNSP_5MajorE0ELSR_0ELNSP_7ScaleInE1ELSS_1EEEEEENS4_6LayoutINS5_IJSC_SB_SB_EEENS5_IJSB_NSA_ILi0EEESX_EEEEENS5_IJNS4_10UnderscoreES10_S10_EEEEENS4_23SM90_TMA_LOAD_MULTICASTENS4_14ComposedLayoutINS4_7SwizzleILi2ELi4ELi3EEENS4_18smem_ptr_flag_bitsILi16EEENSV_INS5_IJNSA_ILi8EEESI_EEENS5_IJSI_SB_EEEEEEEvNS4_8identityENS4_13SM90_TMA_LOADES1D_vS1E_EENS_8epilogue10collective6detail29Sm90TmaWarpSpecializedAdapterINS1I_15DefaultEpilogueISK_SL_SL_NS1H_6thread17LinearCombinationISK_Li1EffLNS1M_9ScaleType4KindE0ELNS_15FloatRoundStyleE2ESK_EENS1_15EpilogueDefaultEEEEEvvEEEEvNT_6ParamsE,"aw",@nobits
	.sectionflags	@""
	.align	16
	.zero		1024


//--------------------- .nv.shared.reserved.0     --------------------------
	.section	.nv.shared.reserved.0,"aw",@nobits
	.weak		__nv_reservedSMEM_offset_0_alias
	.size		__nv_reservedSMEM_offset_0_alias, 0, 0
	.other		__nv_reservedSMEM_offset_0_alias,@"STO_CUDA_RESERVED_SHARED STV_DEFAULT"
__nv_reservedSMEM_offset_0_alias:
	.zero		0


//--------------------- .nv.global                --------------------------
	.section	.nv.global,"aw",@nobits
.nv.global:
	.type		_ZN39_INTERNAL_2cfc12d4_4_k_cu_eb0d9d62_28924cute1_E,@object
	.size		_ZN39_INTERNAL_2cfc12d4_4_k_cu_eb0d9d62_28924cute1_E,(_ZN39_INTERNAL_2cfc12d4_4_k_cu_eb0d9d62_28924cuda3std3__45__cpo6cbeginE - _ZN39_INTERNAL_2cfc12d4_4_k_cu_eb0d9d62_28924cute1_E)
_ZN39_INTERNAL_2cfc12d4_4_k_cu_eb0d9d62_28924cute1_E:
	.zero		1
	.type		_ZN39_INTERNAL_2cfc12d4_4_k_cu_eb0d9d62_28924cuda3std3__45__cpo6cbeginE,@object
	.size		_ZN39_INTERNAL_2cfc12d4_4_k_cu_eb0d9d62_28924cuda3std3__45__cpo6cbeginE,(_ZN39_INTERNAL_2cfc12d4_4_k_cu_eb0d9d62_28924cuda3std3__48in_placeE - _ZN39_INTERNAL_2cfc12d4_4_k_cu_eb0d9d62_28924cuda3std3__45__cpo6cbeginE)
_ZN39_INTERNAL_2cfc12d4_4_k_cu_eb0d9d62_28924cuda3std3__45__cpo6cbeginE:
	.zero		1
	.type		_ZN39_INTERNAL_2cfc12d4_4_k_cu_eb0d9d62_28924cuda3std3__48in_placeE,@object
	.size		_ZN39_INTERNAL_2cfc12d4_4_k_cu_eb0d9d62_28924cuda3std3__48in_placeE,(_ZN39_INTERNAL_2cfc12d4_4_k_cu_eb0d9d62_28924cuda3std6ranges3__45__cpo9iter_moveE - _ZN39_INTERNAL_2cfc12d4_4_k_cu_eb0d9d62_28924cuda3std3__48in_placeE)
_ZN39_INTERNAL_2cfc12d4_4_k_cu_eb0d9d62_28924cuda3std3__48in_placeE:
	.zero		1
	.type		_ZN39_INTERNAL_2cfc12d4_4_k_cu_eb0d9d62_28924cuda3std6ranges3__45__cpo9iter_moveE,@object
	.size		_ZN39_INTERNAL_2cfc12d4_4_k_cu_eb0d9d62_28924cuda3std6ranges3__45__cpo9iter_moveE,(_ZN39_INTERNAL_2cfc12d4_4_k_cu_eb0d9d62_28924cuda3std3__45__cpo5beginE - _ZN39_INTERNAL_2cfc12d4_4_k_cu_eb0d9d62_28924cuda3std6ranges3__45__cpo9iter_moveE)
_ZN39_INTERNAL_2cfc12d4_4_k_cu_eb0d9d62_28924cuda3std6ranges3__45__cpo9iter_moveE:
	.zero		1
	.type		_ZN39_INTERNAL_2cfc12d4_4_k_cu_eb0d9d62_28924cuda3std3__45__cpo5beginE,@object
	.size		_ZN39_INTERNAL_2cfc12d4_4_k_cu_eb0d9d62_28924cuda3std3__45__cpo5beginE,(_ZN39_INTERNAL_2cfc12d4_4_k_cu_eb0d9d62_28924cuda3std3__441_GLOBAL__N__2cfc12d4_4_k_cu_eb0d9d62_28926ignoreE - _ZN39_INTERNAL_2cfc12d4_4_k_cu_eb0d9d62_28924cuda3std3__45__cpo5beginE)
_ZN39_INTERNAL_2cfc12d4_4_k_cu_eb0d9d62_28924cuda3std3__45__cpo5beginE:
	.zero		1
	.type		_ZN39_INTERNAL_2cfc12d4_4_k_cu_eb0d9d62_28924cuda3std3__441_GLOBAL__N__2cfc12d4_4_k_cu_eb0d9d62_28926ignoreE,@object
	.size		_ZN39_INTERNAL_2cfc12d4_4_k_cu_eb0d9d62_28924cuda3std3__441_GLOBAL__N__2cfc12d4_4_k_cu_eb0d9d62_28926ignoreE,(_ZN39_INTERNAL_2cfc12d4_4_k_cu_eb0d9d62_28924cute7productE - _ZN39_INTERNAL_2cfc12d4_4_k_cu_eb0d9d62_28924cuda3std3__441_GLOBAL__N__2cfc12d4_4_k_cu_eb0d9d62_28926ignoreE)
_ZN39_INTERNAL_2cfc12d4_4_k_cu_eb0d9d62_28924cuda3std3__441_GLOBAL__N__2cfc12d4_4_k_cu_eb0d9d62_28926ignoreE:
	.zero		1
	.type		_ZN39_INTERNAL_2cfc12d4_4_k_cu_eb0d9d62_28924cute7productE,@object
	.size		_ZN39_INTERNAL_2cfc12d4_4_k_cu_eb0d9d62_28924cute7productE,(_ZN39_INTERNAL_2cfc12d4_4_k_cu_eb0d9d62_28924cuda3std3__45__cpo3endE - _ZN39_INTERNAL_2cfc12d4_4_k_cu_eb0d9d62_28924cute7productE)
_ZN39_INTERNAL_2cfc12d4_4_k_cu_eb0d9d62_28924cute7productE:
	.zero		1
	.type		_ZN39_INTERNAL_2cfc12d4_4_k_cu_eb0d9d62_28924cuda3std3__45__cpo3endE,@object
	.size		_ZN39_INTERNAL_2cfc12d4_4_k_cu_eb0d9d62_28924cuda3std3__45__cpo3endE,(_ZN39_INTERNAL_2cfc12d4_4_k_cu_eb0d9d62_28924cuda3std3__419piecewise_constructE - _ZN39_INTERNAL_2cfc12d4_4_k_cu_eb0d9d62_28924cuda3std3__45__cpo3endE)
_ZN39_INTERNAL_2cfc12d4_4_k_cu_eb0d9d62_28924cuda3std3__45__cpo3endE:
	.zero		1
	.type		_ZN39_INTERNAL_2cfc12d4_4_k_cu_eb0d9d62_28924cuda3std3__419piecewise_constructE,@object
	.size		_ZN39_INTERNAL_2cfc12d4_4_k_cu_eb0d9d62_28924cuda3std3__419piecewise_constructE,(_ZN39_INTERNAL_2cfc12d4_4_k_cu_eb0d9d62_28924cuda3std3__45__cpo4cendE - _ZN39_INTERNAL_2cfc12d4_4_k_cu_eb0d9d62_28924cuda3std3__419piecewise_constructE)
_ZN39_INTERNAL_2cfc12d4_4_k_cu_eb0d9d62_28924cuda3std3__419piecewise_constructE:
	.zero		1
	.type		_ZN39_INTERNAL_2cfc12d4_4_k_cu_eb0d9d62_28924cuda3std3__45__cpo4cendE,@object
	.size		_ZN39_INTERNAL_2cfc12d4_4_k_cu_eb0d9d62_28924cuda3std3__45__cpo4cendE,(_ZN39_INTERNAL_2cfc12d4_4_k_cu_eb0d9d62_28924cuda3std6ranges3__45__cpo4swapE - _ZN39_INTERNAL_2cfc12d4_4_k_cu_eb0d9d62_28924cuda3std3__45__cpo4cendE)
_ZN39_INTERNAL_2cfc12d4_4_k_cu_eb0d9d62_28924cuda3std3__45__cpo4cendE:
	.zero		1
	.type		_ZN39_INTERNAL_2cfc12d4_4_k_cu_eb0d9d62_28924cuda3std6ranges3__45__cpo4swapE,@object
	.size		_ZN39_INTERNAL_2cfc12d4_4_k_cu_eb0d9d62_28924cuda3std6ranges3__45__cpo4swapE,(.L_8 - _ZN39_INTERNAL_2cfc12d4_4_k_cu_eb0d9d62_28924cuda3std6ranges3__45__cpo4swapE)
_ZN39_INTERNAL_2cfc12d4_4_k_cu_eb0d9d62_28924cuda3std6ranges3__45__cpo4swapE:
	.zero		1
.L_8:


//--------------------- .nv.constant0._ZN7cutlass13device_kernelINS_4gemm6kernel13GemmUniversalIN4cute5tupleIJiiiiEEENS1_10collective13CollectiveMmaINS1_34MainloopSm90TmaGmmaWarpSpecializedILi3ENS5_IJNS4_1CILi1EEENSA_ILi2EEESB_EEENS1_35KernelTmaWarpSpecializedCooperativeEEENS5_IJNSA_ILi128EEENSA_ILi256EEENSA_ILi32EEEEEENS_6half_tENS5_IJlSB_lEEESK_SL_NS4_8TiledMMAINS4_8MMA_AtomIJNS4_4SM904GMMA26MMA_64x256x16_F32F16F16_SSILNSP_5MajorE0ELSR_0ELNSP_7ScaleInE1ELSS_1EEEEEENS4_6LayoutINS5_IJSC_SB_SB_EEENS5_IJSB_NSA_ILi0EEESX_EEEEENS5_IJNS4_10UnderscoreES10_S10_EEEEENS4_23SM90_TMA_LOAD_MULTICASTENS4_14ComposedLayoutINS4_7SwizzleILi2ELi4ELi3EEENS4_18smem_ptr_flag_bitsILi16EEENSV_INS5_IJNSA_ILi8EEESI_EEENS5_IJSI_SB_EEEEEEEvNS4_8identityENS4_13SM90_TMA_LOADES1D_vS1E_EENS_8epilogue10collective6detail29Sm90TmaWarpSpecializedAdapterINS1I_15DefaultEpilogueISK_SL_SL_NS1H_6thread17LinearCombinationISK_Li1EffLNS1M_9ScaleType4KindE0ELNS_15FloatRoundStyleE2ESK_EENS1_15EpilogueDefaultEEEEEvvEEEEvNT_6ParamsE --------------------------
	.section	.nv.constant0._ZN7cutlass13device_kernelINS_4gemm6kernel13GemmUniversalIN4cute5tupleIJiiiiEEENS1_10collective13CollectiveMmaINS1_34MainloopSm90TmaGmmaWarpSpecializedILi3ENS5_IJNS4_1CILi1EEENSA_ILi2EEESB_EEENS1_35KernelTmaWarpSpecializedCooperativeEEENS5_IJNSA_ILi128EEENSA_ILi256EEENSA_ILi32EEEEEENS_6half_tENS5_IJlSB_lEEESK_SL_NS4_8TiledMMAINS4_8MMA_AtomIJNS4_4SM904GMMA26MMA_64x256x16_F32F16F16_SSILNSP_5MajorE0ELSR_0ELNSP_7ScaleInE1ELSS_1EEEEEENS4_6LayoutINS5_IJSC_SB_SB_EEENS5_IJSB_NSA_ILi0EEESX_EEEEENS5_IJNS4_10UnderscoreES10_S10_EEEEENS4_23SM90_TMA_LOAD_MULTICASTENS4_14ComposedLayoutINS4_7SwizzleILi2ELi4ELi3EEENS4_18smem_ptr_flag_bitsILi16EEENSV_INS5_IJNSA_ILi8EEESI_EEENS5_IJSI_SB_EEEEEEEvNS4_8identityENS4_13SM90_TMA_LOADES1D_vS1E_EENS_8epilogue10collective6detail29Sm90TmaWarpSpecializedAdapterINS1I_15DefaultEpilogueISK_SL_SL_NS1H_6thread17LinearCombinationISK_Li1EffLNS1M_9ScaleType4KindE0ELNS_15FloatRoundStyleE2ESK_EENS1_15EpilogueDefaultEEEEEvvEEEEvNT_6ParamsE,"a",@progbits
	.sectionflags	@""
	.align	4
.nv.constant0._ZN7cutlass13device_kernelINS_4gemm6kernel13GemmUniversalIN4cute5tupleIJiiiiEEENS1_10collective13CollectiveMmaINS1_34MainloopSm90TmaGmmaWarpSpecializedILi3ENS5_IJNS4_1CILi1EEENSA_ILi2EEESB_EEENS1_35KernelTmaWarpSpecializedCooperativeEEENS5_IJNSA_ILi128EEENSA_ILi256EEENSA_ILi32EEEEEENS_6half_tENS5_IJlSB_lEEESK_SL_NS4_8TiledMMAINS4_8MMA_AtomIJNS4_4SM904GMMA26MMA_64x256x16_F32F16F16_SSILNSP_5MajorE0ELSR_0ELNSP_7ScaleInE1ELSS_1EEEEEENS4_6LayoutINS5_IJSC_SB_SB_EEENS5_IJSB_NSA_ILi0EEESX_EEEEENS5_IJNS4_10UnderscoreES10_S10_EEEEENS4_23SM90_TMA_LOAD_MULTICASTENS4_14ComposedLayoutINS4_7SwizzleILi2ELi4ELi3EEENS4_18smem_ptr_flag_bitsILi16EEENSV_INS5_IJNSA_ILi8EEESI_EEENS5_IJSI_SB_EEEEEEEvNS4_8identityENS4_13SM90_TMA_LOADES1D_vS1E_EENS_8epilogue10collective6detail29Sm90TmaWarpSpecializedAdapterINS1I_15DefaultEpilogueISK_SL_SL_NS1H_6thread17LinearCombinationISK_Li1EffLNS1M_9ScaleType4KindE0ELNS_15FloatRoundStyleE2ESK_EENS1_15EpilogueDefaultEEEEEvvEEEEvNT_6ParamsE:
	.zero		1664


//--------------------- SYMBOLS --------------------------

	.type		.nv.reservedSmem.offset0,@object
	.size		.nv.reservedSmem.offset0,0x4
	.type		__assertfail,@function
